	.target	sm_100a

	.elftype	@"ET_EXEC"


//--------------------- .note.nv.tkinfo           --------------------------
	.section	.note.nv.tkinfo,"",@"SHT_NOTE"
	.sectionflags	@"SHF_NOTE_NV_TKINFO"
	.tkinfo
        /*0018*/ 	.word	0x00000002
        /*0030*/ 	.string	""
        /*0030*/ 	.string	"ptxas"
        /*0030*/ 	.string	"Cuda compilation tools, release 13.0, V13.0.88"
        /*0030*/ 	.string	"Build cuda_13.0.r13.0/compiler.36424714_0"
        /*0030*/ 	.string	"-arch sm_100a -m 64 "



//--------------------- .note.nv.cuinfo           --------------------------
	.section	.note.nv.cuinfo,"",@"SHT_NOTE"
	.sectionflags	@"SHF_NOTE_NV_CUINFO"
        /*0018*/ 	.short	0x0002
        /*001a*/ 	.short	0x0064
        /*001c*/ 	.short	0x0082
	.zero		2


//--------------------- .nv.info                  --------------------------
	.section	.nv.info,"",@"SHT_CUDA_INFO"
	.align	4


	//----- nvinfo : EIATTR_REGCOUNT
	.align		4
        /*0000*/ 	.byte	0x04, 0x2f
        /*0002*/ 	.short	(.L_19 - .L_18)
	.align		4
.L_18:
        /*0004*/ 	.word	index@(_ZN7cutlass13device_kernelINS_4gemm6kernel13GemmUniversalIN4cute5tupleIJiiiiEEENS1_10collective13CollectiveMmaINS1_35MainloopSm100TmaUmmaWarpSpecializedILi4ELi2ELi4ENS5_IJNS4_1CILi2EEESB_NSA_ILi1EEEEEEEENS5_IJNSA_ILi256EEENSA_ILi64EEESG_EEENS_10tfloat32_tENS5_IJlSC_lEEESI_SJ_NS4_8TiledMMAINS4_8MMA_AtomIJNS4_23SM100_MMA_TF32_2x1SM_SSISI_SI_fLi256ELi64ELNS4_4UMMA5MajorE0ELSO_0ELNSN_7ScaleInE0ELSP_0EEEEEENS4_6LayoutINS5_IJSC_SC_SC_EEENS5_IJNSA_ILi0EEESU_SU_EEEEENS5_IJNS4_10UnderscoreESX_SX_EEEEENS4_28SM100_TMA_2SM_LOAD_MULTICASTENS4_14ComposedLayoutINS4_7SwizzleILi3ELi4ELi3EEENS4_18smem_ptr_flag_bitsILi32EEENSS_INS5_IJNSA_ILi8EEENSA_ILi32EEEEEENS5_IJS17_SC_EEEEEEEvNS4_8identityENS4_18SM100_TMA_2SM_LOADES1B_vS1C_EENS_8epilogue10collective18CollectiveEpilogueINS1F_23Sm100TmaWarpSpecializedILi4ELi2ELi16ELb1ELb0EEEJNS5_IJNSA_ILi128EEESG_SG_EEENS5_IJNSS_IS1K_SC_EENSS_INSA_ILi16EEESC_EEEEESI_SJ_SI_SJ_NS1F_6fusion15FusionCallbacksIS1J_NS1Q_17LinearCombinationISI_fSI_fLNS_15FloatRoundStyleE2EEES1L_S1P_JEEENS4_5SM1004TMEM4LOAD26SM100_TMEM_LOAD_32dp32b16xENS4_13SM90_TMA_LOADENS11_INS12_ILi2ELi4ELi3EEES15_NSS_INS5_IJS16_S1N_EEENS5_IJS1N_SC_EEEEEEENS4_39AutoVectorizingCopyWithAssumedAlignmentILi128EEENS4_14SM90_TMA_STOREES25_S27_S27_EEEvvEEEEvNT_6ParamsE)
        /*0008*/ 	.word	0x00000050


	//----- nvinfo : EIATTR_FRAME_SIZE
	.align		4
.L_19:
        /*000c*/ 	.byte	0x04, 0x11
        /*000e*/ 	.short	(.L_21 - .L_20)
	.align		4
.L_20:
        /*0010*/ 	.word	index@($__internal_2_$__cuda_sm10x_tcgen05_guardrail_trap_unallocated_columns_being_dealloced)
        /*0014*/ 	.word	0x00000000


	//----- nvinfo : EIATTR_FRAME_SIZE
	.align		4
.L_21:
        /*0018*/ 	.byte	0x04, 0x11
        /*001a*/ 	.short	(.L_23 - .L_22)
	.align		4
.L_22:
        /*001c*/ 	.word	index@($__internal_1_$__cuda_sm10x_tcgen05_guardrail_trap_phase_invalid_during_alloc)
        /*0020*/ 	.word	0x00000000


	//----- nvinfo : EIATTR_FRAME_SIZE
	.align		4
.L_23:
        /*0024*/ 	.byte	0x04, 0x11
        /*0026*/ 	.short	(.L_25 - .L_24)
	.align		4
.L_24:
        /*0028*/ 	.word	index@($__internal_0_$__cuda_sm10x_tcgen05_guardrail_trap_col_being_dealloced_not_returned_by_alloc)
        /*002c*/ 	.word	0x00000000


	//----- nvinfo : EIATTR_FRAME_SIZE
	.align		4
.L_25:
        /*0030*/ 	.byte	0x04, 0x11
        /*0032*/ 	.short	(.L_27 - .L_26)
	.align		4
.L_26:
        /*0034*/ 	.word	index@(_ZN7cutlass13device_kernelINS_4gemm6kernel13GemmUniversalIN4cute5tupleIJiiiiEEENS1_10collective13CollectiveMmaINS1_35MainloopSm100TmaUmmaWarpSpecializedILi4ELi2ELi4ENS5_IJNS4_1CILi2EEESB_NSA_ILi1EEEEEEEENS5_IJNSA_ILi256EEENSA_ILi64EEESG_EEENS_10tfloat32_tENS5_IJlSC_lEEESI_SJ_NS4_8TiledMMAINS4_8MMA_AtomIJNS4_23SM100_MMA_TF32_2x1SM_SSISI_SI_fLi256ELi64ELNS4_4UMMA5MajorE0ELSO_0ELNSN_7ScaleInE0ELSP_0EEEEEENS4_6LayoutINS5_IJSC_SC_SC_EEENS5_IJNSA_ILi0EEESU_SU_EEEEENS5_IJNS4_10UnderscoreESX_SX_EEEEENS4_28SM100_TMA_2SM_LOAD_MULTICASTENS4_14ComposedLayoutINS4_7SwizzleILi3ELi4ELi3EEENS4_18smem_ptr_flag_bitsILi32EEENSS_INS5_IJNSA_ILi8EEENSA_ILi32EEEEEENS5_IJS17_SC_EEEEEEEvNS4_8identityENS4_18SM100_TMA_2SM_LOADES1B_vS1C_EENS_8epilogue10collective18CollectiveEpilogueINS1F_23Sm100TmaWarpSpecializedILi4ELi2ELi16ELb1ELb0EEEJNS5_IJNSA_ILi128EEESG_SG_EEENS5_IJNSS_IS1K_SC_EENSS_INSA_ILi16EEESC_EEEEESI_SJ_SI_SJ_NS1F_6fusion15FusionCallbacksIS1J_NS1Q_17LinearCombinationISI_fSI_fLNS_15FloatRoundStyleE2EEES1L_S1P_JEEENS4_5SM1004TMEM4LOAD26SM100_TMEM_LOAD_32dp32b16xENS4_13SM90_TMA_LOADENS11_INS12_ILi2ELi4ELi3EEES15_NSS_INS5_IJS16_S1N_EEENS5_IJS1N_SC_EEEEEEENS4_39AutoVectorizingCopyWithAssumedAlignmentILi128EEENS4_14SM90_TMA_STOREES25_S27_S27_EEEvvEEEEvNT_6ParamsE)
        /*0038*/ 	.word	0x00000000


	//----- nvinfo : EIATTR_MIN_STACK_SIZE
	.align		4
.L_27:
        /*003c*/ 	.byte	0x04, 0x12
        /*003e*/ 	.short	(.L_29 - .L_28)
	.align		4
.L_28:
        /*0040*/ 	.word	index@(_ZN7cutlass13device_kernelINS_4gemm6kernel13GemmUniversalIN4cute5tupleIJiiiiEEENS1_10collective13CollectiveMmaINS1_35MainloopSm100TmaUmmaWarpSpecializedILi4ELi2ELi4ENS5_IJNS4_1CILi2EEESB_NSA_ILi1EEEEEEEENS5_IJNSA_ILi256EEENSA_ILi64EEESG_EEENS_10tfloat32_tENS5_IJlSC_lEEESI_SJ_NS4_8TiledMMAINS4_8MMA_AtomIJNS4_23SM100_MMA_TF32_2x1SM_SSISI_SI_fLi256ELi64ELNS4_4UMMA5MajorE0ELSO_0ELNSN_7ScaleInE0ELSP_0EEEEEENS4_6LayoutINS5_IJSC_SC_SC_EEENS5_IJNSA_ILi0EEESU_SU_EEEEENS5_IJNS4_10UnderscoreESX_SX_EEEEENS4_28SM100_TMA_2SM_LOAD_MULTICASTENS4_14ComposedLayoutINS4_7SwizzleILi3ELi4ELi3EEENS4_18smem_ptr_flag_bitsILi32EEENSS_INS5_IJNSA_ILi8EEENSA_ILi32EEEEEENS5_IJS17_SC_EEEEEEEvNS4_8identityENS4_18SM100_TMA_2SM_LOADES1B_vS1C_EENS_8epilogue10collective18CollectiveEpilogueINS1F_23Sm100TmaWarpSpecializedILi4ELi2ELi16ELb1ELb0EEEJNS5_IJNSA_ILi128EEESG_SG_EEENS5_IJNSS_IS1K_SC_EENSS_INSA_ILi16EEESC_EEEEESI_SJ_SI_SJ_NS1F_6fusion15FusionCallbacksIS1J_NS1Q_17LinearCombinationISI_fSI_fLNS_15FloatRoundStyleE2EEES1L_S1P_JEEENS4_5SM1004TMEM4LOAD26SM100_TMEM_LOAD_32dp32b16xENS4_13SM90_TMA_LOADENS11_INS12_ILi2ELi4ELi3EEES15_NSS_INS5_IJS16_S1N_EEENS5_IJS1N_SC_EEEEEEENS4_39AutoVectorizingCopyWithAssumedAlignmentILi128EEENS4_14SM90_TMA_STOREES25_S27_S27_EEEvvEEEEvNT_6ParamsE)
        /*0044*/ 	.word	0x00000000
.L_29:


//--------------------- .nv.compat                --------------------------
	.section	.nv.compat,"",@"SHT_CUDA_COMPAT_INFO"
	.align	4
        /*0000*/ 	.byte	0x02, 0x09, 0x01, 0x00, 0x02, 0x02, 0x02, 0x00, 0x02, 0x05, 0x05, 0x00, 0x03, 0x07, 0x01, 0x01
        /*0010*/ 	.byte	0x02, 0x03, 0x01, 0x00, 0x02, 0x06, 0x01, 0x00, 0x04, 0x0b, 0x08, 0x00, 0x09, 0x00, 0x00, 0x00
        /*0020*/ 	.byte	0x00, 0x00, 0x00, 0x00


//--------------------- .nv.info._ZN7cutlass13device_kernelINS_4gemm6kernel13GemmUniversalIN4cute5tupleIJiiiiEEENS1_10collective13CollectiveMmaINS1_35MainloopSm100TmaUmmaWarpSpecializedILi4ELi2ELi4ENS5_IJNS4_1CILi2EEESB_NSA_ILi1EEEEEEEENS5_IJNSA_ILi256EEENSA_ILi64EEESG_EEENS_10tfloat32_tENS5_IJlSC_lEEESI_SJ_NS4_8TiledMMAINS4_8MMA_AtomIJNS4_23SM100_MMA_TF32_2x1SM_SSISI_SI_fLi256ELi64ELNS4_4UMMA5MajorE0ELSO_0ELNSN_7ScaleInE0ELSP_0EEEEEENS4_6LayoutINS5_IJSC_SC_SC_EEENS5_IJNSA_ILi0EEESU_SU_EEEEENS5_IJNS4_10UnderscoreESX_SX_EEEEENS4_28SM100_TMA_2SM_LOAD_MULTICASTENS4_14ComposedLayoutINS4_7SwizzleILi3ELi4ELi3EEENS4_18smem_ptr_flag_bitsILi32EEENSS_INS5_IJNSA_ILi8EEENSA_ILi32EEEEEENS5_IJS17_SC_EEEEEEEvNS4_8identityENS4_18SM100_TMA_2SM_LOADES1B_vS1C_EENS_8epilogue10collective18CollectiveEpilogueINS1F_23Sm100TmaWarpSpecializedILi4ELi2ELi16ELb1ELb0EEEJNS5_IJNSA_ILi128EEESG_SG_EEENS5_IJNSS_IS1K_SC_EENSS_INSA_ILi16EEESC_EEEEESI_SJ_SI_SJ_NS1F_6fusion15FusionCallbacksIS1J_NS1Q_17LinearCombinationISI_fSI_fLNS_15FloatRoundStyleE2EEES1L_S1P_JEEENS4_5SM1004TMEM4LOAD26SM100_TMEM_LOAD_32dp32b16xENS4_13SM90_TMA_LOADENS11_INS12_ILi2ELi4ELi3EEES15_NSS_INS5_IJS16_S1N_EEENS5_IJS1N_SC_EEEEEEENS4_39AutoVectorizingCopyWithAssumedAlignmentILi128EEENS4_14SM90_TMA_STOREES25_S27_S27_EEEvvEEEEvNT_6ParamsE --------------------------
	.section	.nv.info._ZN7cutlass13device_kernelINS_4gemm6kernel13GemmUniversalIN4cute5tupleIJiiiiEEENS1_10collective13CollectiveMmaINS1_35MainloopSm100TmaUmmaWarpSpecializedILi4ELi2ELi4ENS5_IJNS4_1CILi2EEESB_NSA_ILi1EEEEEEEENS5_IJNSA_ILi256EEENSA_ILi64EEESG_EEENS_10tfloat32_tENS5_IJlSC_lEEESI_SJ_NS4_8TiledMMAINS4_8MMA_AtomIJNS4_23SM100_MMA_TF32_2x1SM_SSISI_SI_fLi256ELi64ELNS4_4UMMA5MajorE0ELSO_0ELNSN_7ScaleInE0ELSP_0EEEEEENS4_6LayoutINS5_IJSC_SC_SC_EEENS5_IJNSA_ILi0EEESU_SU_EEEEENS5_IJNS4_10UnderscoreESX_SX_EEEEENS4_28SM100_TMA_2SM_LOAD_MULTICASTENS4_14ComposedLayoutINS4_7SwizzleILi3ELi4ELi3EEENS4_18smem_ptr_flag_bitsILi32EEENSS_INS5_IJNSA_ILi8EEENSA_ILi32EEEEEENS5_IJS17_SC_EEEEEEEvNS4_8identityENS4_18SM100_TMA_2SM_LOADES1B_vS1C_EENS_8epilogue10collective18CollectiveEpilogueINS1F_23Sm100TmaWarpSpecializedILi4ELi2ELi16ELb1ELb0EEEJNS5_IJNSA_ILi128EEESG_SG_EEENS5_IJNSS_IS1K_SC_EENSS_INSA_ILi16EEESC_EEEEESI_SJ_SI_SJ_NS1F_6fusion15FusionCallbacksIS1J_NS1Q_17LinearCombinationISI_fSI_fLNS_15FloatRoundStyleE2EEES1L_S1P_JEEENS4_5SM1004TMEM4LOAD26SM100_TMEM_LOAD_32dp32b16xENS4_13SM90_TMA_LOADENS11_INS12_ILi2ELi4ELi3EEES15_NSS_INS5_IJS16_S1N_EEENS5_IJS1N_SC_EEEEEEENS4_39AutoVectorizingCopyWithAssumedAlignmentILi128EEENS4_14SM90_TMA_STOREES25_S27_S27_EEEvvEEEEvNT_6ParamsE,"",@"SHT_CUDA_INFO"
	.sectionflags	@""
	.align	4


	//----- nvinfo : EIATTR_CUDA_API_VERSION
	.align		4
        /*0000*/ 	.byte	0x04, 0x37
        /*0002*/ 	.short	(.L_31 - .L_30)
.L_30:
        /*0004*/ 	.word	0x00000082


	//----- nvinfo : EIATTR_KPARAM_INFO
	.align		4
.L_31:
        /*0008*/ 	.byte	0x04, 0x17
        /*000a*/ 	.short	(.L_33 - .L_32)
.L_32:
        /*000c*/ 	.word	0x00000000
        /*0010*/ 	.short	0x0000
        /*0012*/ 	.short	0x0000
        /*0014*/ 	.byte	0x00, 0xf0, 0x01, 0x20


	//----- nvinfo : EIATTR_AT_ENTRY_FRAGMENTS
	.align		4
.L_33:
        /*0018*/ 	.byte	0x04, 0x4f
        /*001a*/ 	.short	(.L_35 - .L_34)


	//   ....[0]....
.L_34:
        /*001c*/ 	.word	0x00000007


	//----- nvinfo : EIATTR_RESERVED_SMEM_USED
	.align		4
.L_35:
        /*0020*/ 	.byte	0x01, 0x41
	.zero		2


	//----- nvinfo : EIATTR_SPARSE_MMA_MASK
	.align		4
        /*0024*/ 	.byte	0x03, 0x50
        /*0026*/ 	.short	0x0000


	//----- nvinfo : EIATTR_TCGEN05_2CTA_USED
	.align		4
        /*0028*/ 	.byte	0x01, 0x52
	.zero		2


	//----- nvinfo : EIATTR_MAXREG_COUNT
	.align		4
        /*002c*/ 	.byte	0x03, 0x1b
        /*002e*/ 	.short	0x00ff


	//----- nvinfo : EIATTR_NUM_BARRIERS
	.align		4
        /*0030*/ 	.byte	0x02, 0x4c
        /*0032*/ 	.byte	0x07
	.zero		1


	//----- nvinfo : EIATTR_EXTERNS
	.align		4
        /*0034*/ 	.byte	0x04, 0x0f
        /*0036*/ 	.short	(.L_37 - .L_36)


	//   ....[0]....
	.align		4
.L_36:
        /*0038*/ 	.word	index@(__assertfail)


	//----- nvinfo : EIATTR_MERCURY_ISA_VERSION
	.align		4
.L_37:
        /*003c*/ 	.byte	0x03, 0x5f
        /*003e*/ 	.short	0x0101


	//----- nvinfo : EIATTR_INT_WARP_WIDE_INSTR_OFFSETS
	.align		4
        /*0040*/ 	.byte	0x04, 0x31
        /*0042*/ 	.short	(.L_39 - .L_38)


	//   ....[0]....
.L_38:
        /*0044*/ 	.word	0x00000d70


	//   ....[1]....
        /*0048*/ 	.word	0x00000e10


	//   ....[2]....
        /*004c*/ 	.word	0x000046e0


	//   ....[3]....
        /*0050*/ 	.word	0x00004700


	//   ....[4]....
        /*0054*/ 	.word	0x00004730


	//   ....[5]....
        /*0058*/ 	.word	0x00005270


	//   ....[6]....
        /*005c*/ 	.word	0x000052e0


	//   ....[7]....
        /*0060*/ 	.word	0x000053c0


	//   ....[8]....
        /*0064*/ 	.word	0x00005440


	//   ....[9]....
        /*0068*/ 	.word	0x00005540


	//   ....[10]....
        /*006c*/ 	.word	0x000055c0


	//   ....[11]....
        /*0070*/ 	.word	0x000056b0


	//   ....[12]....
        /*0074*/ 	.word	0x00005760


	//----- nvinfo : EIATTR_COOP_GROUP_MASK_REGIDS
	.align		4
.L_39:
        /*0078*/ 	.byte	0x04, 0x29
        /*007a*/ 	.short	(.L_41 - .L_40)


	//   ....[0]....
.L_40:
        /*007c*/ 	.word	0xffffffff


	//   ....[1]....
        /*0080*/ 	.word	0xffffffff


	//   ....[2]....
        /*0084*/ 	.word	0xffffffff


	//   ....[3]....
        /*0088*/ 	.word	0xffffffff


	//   ....[4]....
        /*008c*/ 	.word	0xffffffff


	//   ....[5]....
        /*0090*/ 	.word	0xffffffff


	//   ....[6]....
        /*0094*/ 	.word	0xffffffff


	//   ....[7]....
        /*0098*/ 	.word	0xffffffff


	//   ....[8]....
        /*009c*/ 	.word	0xffffffff


	//   ....[9]....
        /*00a0*/ 	.word	0xffffffff


	//   ....[10]....
        /*00a4*/ 	.word	0xffffffff


	//   ....[11]....
        /*00a8*/ 	.word	0xffffffff


	//   ....[12]....
        /*00ac*/ 	.word	0xffffffff


	//   ....[13]....
        /*00b0*/ 	.word	0xffffffff


	//----- nvinfo : EIATTR_COOP_GROUP_INSTR_OFFSETS
	.align		4
.L_41:
        /*00b4*/ 	.byte	0x04, 0x28
        /*00b6*/ 	.short	(.L_43 - .L_42)


	//   ....[0]....
.L_42:
        /*00b8*/ 	.word	0x000000b0


	//   ....[1]....
        /*00bc*/ 	.word	0x00000520


	//   ....[2]....
        /*00c0*/ 	.word	0x000006e0


	//   ....[3]....
        /*00c4*/ 	.word	0x00000870


	//   ....[4]....
        /*00c8*/ 	.word	0x00000960


	//   ....[5]....
        /*00cc*/ 	.word	0x00000ac0


	//   ....[6]....
        /*00d0*/ 	.word	0x00000c50


	//   ....[7]....
        /*00d4*/ 	.word	0x00000e90


	//   ....[8]....
        /*00d8*/ 	.word	0x00002450


	//   ....[9]....
        /*00dc*/ 	.word	0x00003300


	//   ....[10]....
        /*00e0*/ 	.word	0x000037d0


	//   ....[11]....
        /*00e4*/ 	.word	0x00003800


	//   ....[12]....
        /*00e8*/ 	.word	0x000045e0


	//   ....[13]....
        /*00ec*/ 	.word	0x000047f0


	//----- nvinfo : EIATTR_VRC_CTA_INIT_COUNT
	.align		4
.L_43:
        /*00f0*/ 	.byte	0x02, 0x4a
        /*00f2*/ 	.byte	0x80
	.zero		1


	//----- nvinfo : EIATTR_SYSCALL_OFFSETS
	.align		4
        /*00f4*/ 	.byte	0x04, 0x46
        /*00f6*/ 	.short	(.L_45 - .L_44)


	//   ....[0]....
.L_44:
        /*00f8*/ 	.word	0x000063b0


	//   ....[1]....
        /*00fc*/ 	.word	0x000064a0


	//   ....[2]....
        /*0100*/ 	.word	0x00006c70


	//   ....[3]....
        /*0104*/ 	.word	0x000075f0


	//   ....[4]....
        /*0108*/ 	.word	0x00007f50


	//   ....[5]....
        /*010c*/ 	.word	0x000088b0


	//----- nvinfo : EIATTR_MBARRIER_INSTR_OFFSETS
	.align		4
.L_45:
        /*0110*/ 	.byte	0x04, 0x39
        /*0112*/ 	.short	(.L_47 - .L_46)


	//   ....[0]....
.L_46:
        /*0114*/ 	.word	0x00000650
        /*0118*/ 	.word	0x000000ff
        /*011c*/ 	.word	0x00000000
        /*0120*/ 	.short	0x0100
        /*0122*/ 	.byte	0x04
	.zero		1


	//   ....[1]....
        /*0124*/ 	.word	0x00000660
        /*0128*/ 	.word	0x000000ff
        /*012c*/ 	.word	0x00000020
        /*0130*/ 	.short	0x0100
        /*0132*/ 	.byte	0x04
	.zero		1


	//   ....[2]....
        /*0134*/ 	.word	0x00000670
        /*0138*/ 	.word	0x000000ff
        /*013c*/ 	.word	0x00000008
        /*0140*/ 	.short	0x0100
        /*0142*/ 	.byte	0x04
	.zero		1


	//   ....[3]....
        /*0144*/ 	.word	0x00000680
        /*0148*/ 	.word	0x000000ff
        /*014c*/ 	.word	0x00000028
        /*0150*/ 	.short	0x0100
        /*0152*/ 	.byte	0x04
	.zero		1


	//   ....[4]....
        /*0154*/ 	.word	0x00000690
        /*0158*/ 	.word	0x000000ff
        /*015c*/ 	.word	0x00000010
        /*0160*/ 	.short	0x0100
        /*0162*/ 	.byte	0x04
	.zero		1


	//   ....[5]....
        /*0164*/ 	.word	0x000006a0
        /*0168*/ 	.word	0x000000ff
        /*016c*/ 	.word	0x00000030
        /*0170*/ 	.short	0x0100
        /*0172*/ 	.byte	0x04
	.zero		1


	//   ....[6]....
        /*0174*/ 	.word	0x000006b0
        /*0178*/ 	.word	0x000000ff
        /*017c*/ 	.word	0x00000018
        /*0180*/ 	.short	0x0100
        /*0182*/ 	.byte	0x04
	.zero		1


	//   ....[7]....
        /*0184*/ 	.word	0x000006c0
        /*0188*/ 	.word	0x000000ff
        /*018c*/ 	.word	0x00000038
        /*0190*/ 	.short	0x0100
        /*0192*/ 	.byte	0x04
	.zero		1


	//   ....[8]....
        /*0194*/ 	.word	0x000007e0
        /*0198*/ 	.word	0x000000ff
        /*019c*/ 	.word	0x00000040
        /*01a0*/ 	.short	0x0100
        /*01a2*/ 	.byte	0x04
	.zero		1


	//   ....[9]....
        /*01a4*/ 	.word	0x000007f0
        /*01a8*/ 	.word	0x000000ff
        /*01ac*/ 	.word	0x00000060
        /*01b0*/ 	.short	0x0100
        /*01b2*/ 	.byte	0x04
	.zero		1


	//   ....[10]....
        /*01b4*/ 	.word	0x00000800
        /*01b8*/ 	.word	0x000000ff
        /*01bc*/ 	.word	0x00000048
        /*01c0*/ 	.short	0x0100
        /*01c2*/ 	.byte	0x04
	.zero		1


	//   ....[11]....
        /*01c4*/ 	.word	0x00000810
        /*01c8*/ 	.word	0x000000ff
        /*01cc*/ 	.word	0x00000068
        /*01d0*/ 	.short	0x0100
        /*01d2*/ 	.byte	0x04
	.zero		1


	//   ....[12]....
        /*01d4*/ 	.word	0x00000820
        /*01d8*/ 	.word	0x000000ff
        /*01dc*/ 	.word	0x00000050
        /*01e0*/ 	.short	0x0100
        /*01e2*/ 	.byte	0x04
	.zero		1


	//   ....[13]....
        /*01e4*/ 	.word	0x00000830
        /*01e8*/ 	.word	0x000000ff
        /*01ec*/ 	.word	0x00000070
        /*01f0*/ 	.short	0x0100
        /*01f2*/ 	.byte	0x04
	.zero		1


	//   ....[14]....
        /*01f4*/ 	.word	0x00000840
        /*01f8*/ 	.word	0x000000ff
        /*01fc*/ 	.word	0x00000058
        /*0200*/ 	.short	0x0100
        /*0202*/ 	.byte	0x04
	.zero		1


	//   ....[15]....
        /*0204*/ 	.word	0x00000850
        /*0208*/ 	.word	0x000000ff
        /*020c*/ 	.word	0x00000078
        /*0210*/ 	.short	0x0100
        /*0212*/ 	.byte	0x04
	.zero		1


	//   ....[16]....
        /*0214*/ 	.word	0x00000930
        /*0218*/ 	.word	0x000000ff
        /*021c*/ 	.word	0x00000080
        /*0220*/ 	.short	0x0100
        /*0222*/ 	.byte	0x06
	.zero		1


	//   ....[17]....
        /*0224*/ 	.word	0x00000940
        /*0228*/ 	.word	0x000000ff
        /*022c*/ 	.word	0x00000088
        /*0230*/ 	.short	0x0100
        /*0232*/ 	.byte	0x06
	.zero		1


	//   ....[18]....
        /*0234*/ 	.word	0x00000a70
        /*0238*/ 	.word	0x000000ff
        /*023c*/ 	.word	0x00000090
        /*0240*/ 	.short	0x0100
        /*0242*/ 	.byte	0x06
	.zero		1


	//   ....[19]....
        /*0244*/ 	.word	0x00000a80
        /*0248*/ 	.word	0x000000ff
        /*024c*/ 	.word	0x000000a0
        /*0250*/ 	.short	0x0100
        /*0252*/ 	.byte	0x06
	.zero		1


	//   ....[20]....
        /*0254*/ 	.word	0x00000a90
        /*0258*/ 	.word	0x000000ff
        /*025c*/ 	.word	0x00000098
        /*0260*/ 	.short	0x0100
        /*0262*/ 	.byte	0x06
	.zero		1


	//   ....[21]....
        /*0264*/ 	.word	0x00000aa0
        /*0268*/ 	.word	0x000000ff
        /*026c*/ 	.word	0x000000a8
        /*0270*/ 	.short	0x0100
        /*0272*/ 	.byte	0x06
	.zero		1


	//   ....[22]....
        /*0274*/ 	.word	0x00000bc0
        /*0278*/ 	.word	0x000000ff
        /*027c*/ 	.word	0x000000b0
        /*0280*/ 	.short	0x0100
        /*0282*/ 	.byte	0x04
	.zero		1


	//   ....[23]....
        /*0284*/ 	.word	0x00000bd0
        /*0288*/ 	.word	0x000000ff
        /*028c*/ 	.word	0x000000d0
        /*0290*/ 	.short	0x0100
        /*0292*/ 	.byte	0x04
	.zero		1


	//   ....[24]....
        /*0294*/ 	.word	0x00000be0
        /*0298*/ 	.word	0x000000ff
        /*029c*/ 	.word	0x000000b8
        /*02a0*/ 	.short	0x0100
        /*02a2*/ 	.byte	0x04
	.zero		1


	//   ....[25]....
        /*02a4*/ 	.word	0x00000bf0
        /*02a8*/ 	.word	0x000000ff
        /*02ac*/ 	.word	0x000000d8
        /*02b0*/ 	.short	0x0100
        /*02b2*/ 	.byte	0x04
	.zero		1


	//   ....[26]....
        /*02b4*/ 	.word	0x00000c00
        /*02b8*/ 	.word	0x000000ff
        /*02bc*/ 	.word	0x000000c0
        /*02c0*/ 	.short	0x0100
        /*02c2*/ 	.byte	0x04
	.zero		1


	//   ....[27]....
        /*02c4*/ 	.word	0x00000c10
        /*02c8*/ 	.word	0x000000ff
        /*02cc*/ 	.word	0x000000e0
        /*02d0*/ 	.short	0x0100
        /*02d2*/ 	.byte	0x04
	.zero		1


	//   ....[28]....
        /*02d4*/ 	.word	0x00000c20
        /*02d8*/ 	.word	0x000000ff
        /*02dc*/ 	.word	0x000000c8
        /*02e0*/ 	.short	0x0100
        /*02e2*/ 	.byte	0x04
	.zero		1


	//   ....[29]....
        /*02e4*/ 	.word	0x00000c30
        /*02e8*/ 	.word	0x000000ff
        /*02ec*/ 	.word	0x000000e8
        /*02f0*/ 	.short	0x0100
        /*02f2*/ 	.byte	0x04
	.zero		1


	//   ....[30]....
        /*02f4*/ 	.word	0x00000d20
        /*02f8*/ 	.word	0x000000ff
        /*02fc*/ 	.word	0x000000f0
        /*0300*/ 	.short	0x0100
        /*0302*/ 	.byte	0x04
	.zero		1


	//   ....[31]....
        /*0304*/ 	.word	0x00000d30
        /*0308*/ 	.word	0x000000ff
        /*030c*/ 	.word	0x00000100
        /*0310*/ 	.short	0x0100
        /*0312*/ 	.byte	0x04
	.zero		1


	//   ....[32]....
        /*0314*/ 	.word	0x00000d40
        /*0318*/ 	.word	0x000000ff
        /*031c*/ 	.word	0x000000f8
        /*0320*/ 	.short	0x0100
        /*0322*/ 	.byte	0x04
	.zero		1


	//   ....[33]....
        /*0324*/ 	.word	0x00000d50
        /*0328*/ 	.word	0x000000ff
        /*032c*/ 	.word	0x00000108
        /*0330*/ 	.short	0x0100
        /*0332*/ 	.byte	0x04
	.zero		1


	//   ....[34]....
        /*0334*/ 	.word	0x00000e50
        /*0338*/ 	.word	0x000000ff
        /*033c*/ 	.word	0x00000110
        /*0340*/ 	.short	0x0100
        /*0342*/ 	.byte	0x06
	.zero		1


	//   ....[35]....
        /*0344*/ 	.word	0x00001a30
        /*0348*/ 	.word	0x00000003
        /*034c*/ 	.word	0x00000100
        /*0350*/ 	.short	0x010a
        /*0352*/ 	.byte	0xff
	.zero		1


	//   ....[36]....
        /*0354*/ 	.word	0x00001a60
        /*0358*/ 	.word	0x00000003
        /*035c*/ 	.word	0x000000f0
        /*0360*/ 	.short	0x0101
        /*0362*/ 	.byte	0xff
	.zero		1


	//   ....[37]....
        /*0364*/ 	.word	0x00001b20
        /*0368*/ 	.word	0x000000ff
        /*036c*/ 	.word	0x00000020
        /*0370*/ 	.short	0x010a
        /*0372*/ 	.byte	0x04
	.zero		1


	//   ....[38]....
        /*0374*/ 	.word	0x00001bf0
        /*0378*/ 	.word	0x000000ff
        /*037c*/ 	.word	0x00000020
        /*0380*/ 	.short	0x010a
        /*0382*/ 	.byte	0x05
	.zero		1


	//   ....[39]....
        /*0384*/ 	.word	0x00001d50
        /*0388*/ 	.word	0x000000ff
        /*038c*/ 	.word	0x00000020
        /*0390*/ 	.short	0x010a
        /*0392*/ 	.byte	0x04
	.zero		1


	//   ....[40]....
        /*0394*/ 	.word	0x00001fe0
        /*0398*/ 	.word	0x000000ff
        /*039c*/ 	.word	0x00000088
        /*03a0*/ 	.short	0x0101
        /*03a2*/ 	.byte	0x15
	.zero		1


	//   ....[41]....
        /*03a4*/ 	.word	0x00002000
        /*03a8*/ 	.word	0x000000ff
        /*03ac*/ 	.word	0x00000020
        /*03b0*/ 	.short	0x010a
        /*03b2*/ 	.byte	0x04
	.zero		1


	//   ....[42]....
        /*03b4*/ 	.word	0x00002080
        /*03b8*/ 	.word	0x000000ff
        /*03bc*/ 	.word	0x00000020
        /*03c0*/ 	.short	0x010a
        /*03c2*/ 	.byte	0x06
	.zero		1


	//   ....[43]....
        /*03c4*/ 	.word	0x000021c0
        /*03c8*/ 	.word	0x000000ff
        /*03cc*/ 	.word	0x00000020
        /*03d0*/ 	.short	0x010a
        /*03d2*/ 	.byte	0x04
	.zero		1


	//   ....[44]....
        /*03d4*/ 	.word	0x00002480
        /*03d8*/ 	.word	0x00000003
        /*03dc*/ 	.word	0x00000090
        /*03e0*/ 	.short	0x010a
        /*03e2*/ 	.byte	0xff
	.zero		1


	//   ....[45]....
        /*03e4*/ 	.word	0x000025d0
        /*03e8*/ 	.word	0x00000000
        /*03ec*/ 	.word	0x00000000
        /*03f0*/ 	.short	0x0101
        /*03f2*/ 	.byte	0xff
	.zero		1


	//   ....[46]....
        /*03f4*/ 	.word	0x00002b80
        /*03f8*/ 	.word	0x000000ff
        /*03fc*/ 	.word	0x00000000
        /*0400*/ 	.short	0x010a
        /*0402*/ 	.byte	0x04
	.zero		1


	//   ....[47]....
        /*0404*/ 	.word	0x00002c10
        /*0408*/ 	.word	0x000000ff
        /*040c*/ 	.word	0x00000000
        /*0410*/ 	.short	0x010a
        /*0412*/ 	.byte	0x05
	.zero		1


	//   ....[48]....
        /*0414*/ 	.word	0x00002ca0
        /*0418*/ 	.word	0x000000ff
        /*041c*/ 	.word	0x00000000
        /*0420*/ 	.short	0x010a
        /*0422*/ 	.byte	0x05
	.zero		1


	//   ....[49]....
        /*0424*/ 	.word	0x00002d40
        /*0428*/ 	.word	0x00000000
        /*042c*/ 	.word	0x00000000
        /*0430*/ 	.short	0x010a
        /*0432*/ 	.byte	0xff
	.zero		1


	//   ....[50]....
        /*0434*/ 	.word	0x00002e60
        /*0438*/ 	.word	0x00000002
        /*043c*/ 	.word	0x000000f0
        /*0440*/ 	.short	0x010a
        /*0442*/ 	.byte	0xff
	.zero		1


	//   ....[51]....
        /*0444*/ 	.word	0x00002ec0
        /*0448*/ 	.word	0x00000004
        /*044c*/ 	.word	0x00000000
        /*0450*/ 	.short	0x0101
        /*0452*/ 	.byte	0xff
	.zero		1


	//   ....[52]....
        /*0454*/ 	.word	0x00002ee0
        /*0458*/ 	.word	0x000000ff
        /*045c*/ 	.word	0x000000a0
        /*0460*/ 	.short	0x010a
        /*0462*/ 	.byte	0x04
	.zero		1


	//   ....[53]....
        /*0464*/ 	.word	0x00003000
        /*0468*/ 	.word	0x00000002
        /*046c*/ 	.word	0x00000090
        /*0470*/ 	.short	0x010a
        /*0472*/ 	.byte	0xff
	.zero		1


	//   ....[54]....
        /*0474*/ 	.word	0x00003110
        /*0478*/ 	.word	0x00000002
        /*047c*/ 	.word	0x00000000
        /*0480*/ 	.short	0x0101
        /*0482*/ 	.byte	0xff
	.zero		1


	//   ....[55]....
        /*0484*/ 	.word	0x000031a0
        /*0488*/ 	.word	0x000000ff
        /*048c*/ 	.word	0x000000a0
        /*0490*/ 	.short	0x0106
        /*0492*/ 	.byte	0x04
	.zero		1


	//   ....[56]....
        /*0494*/ 	.word	0x000031c0
        /*0498*/ 	.word	0x000000ff
        /*049c*/ 	.word	0x000000a0
        /*04a0*/ 	.short	0x010a
        /*04a2*/ 	.byte	0x04
	.zero		1


	//   ....[57]....
        /*04a4*/ 	.word	0x00003250
        /*04a8*/ 	.word	0x000000ff
        /*04ac*/ 	.word	0x000000a0
        /*04b0*/ 	.short	0x0106
        /*04b2*/ 	.byte	0x07
	.zero		1


	//   ....[58]....
        /*04b4*/ 	.word	0x00003290
        /*04b8*/ 	.word	0x00000000
        /*04bc*/ 	.word	0x000000a0
        /*04c0*/ 	.short	0x010a
        /*04c2*/ 	.byte	0xff
	.zero		1


	//   ....[59]....
        /*04c4*/ 	.word	0x000034d0
        /*04c8*/ 	.word	0x000000ff
        /*04cc*/ 	.word	0x00000008
        /*04d0*/ 	.short	0x010a
        /*04d2*/ 	.byte	0x05
	.zero		1


	//   ....[60]....
        /*04d4*/ 	.word	0x000034f0
        /*04d8*/ 	.word	0x000000ff
        /*04dc*/ 	.word	0x00000008
        /*04e0*/ 	.short	0x010a
        /*04e2*/ 	.byte	0x05
	.zero		1


	//   ....[61]....
        /*04e4*/ 	.word	0x00003680
        /*04e8*/ 	.word	0x000000ff
        /*04ec*/ 	.word	0x00000008
        /*04f0*/ 	.short	0x010a
        /*04f2*/ 	.byte	0x05
	.zero		1


	//   ....[62]....
        /*04f4*/ 	.word	0x000036a0
        /*04f8*/ 	.word	0x000000ff
        /*04fc*/ 	.word	0x00000008
        /*0500*/ 	.short	0x010a
        /*0502*/ 	.byte	0x05
	.zero		1


	//   ....[63]....
        /*0504*/ 	.word	0x00003760
        /*0508*/ 	.word	0x000000ff
        /*050c*/ 	.word	0x00000000
        /*0510*/ 	.short	0x0101
        /*0512*/ 	.byte	0x04
	.zero		1


	//   ....[64]....
        /*0514*/ 	.word	0x00003b20
        /*0518*/ 	.word	0x00000000
        /*051c*/ 	.word	0x00000090
        /*0520*/ 	.short	0x010a
        /*0522*/ 	.byte	0xff
	.zero		1


	//   ....[65]....
        /*0524*/ 	.word	0x00003be0
        /*0528*/ 	.word	0x00000000
        /*052c*/ 	.word	0x00000000
        /*0530*/ 	.short	0x0101
        /*0532*/ 	.byte	0xff
	.zero		1


	//   ....[66]....
        /*0534*/ 	.word	0x00003ca0
        /*0538*/ 	.word	0x000000ff
        /*053c*/ 	.word	0x00000000
        /*0540*/ 	.short	0x010a
        /*0542*/ 	.byte	0x04
	.zero		1


	//   ....[67]....
        /*0544*/ 	.word	0x00003cb0
        /*0548*/ 	.word	0x000000ff
        /*054c*/ 	.word	0x000000d0
        /*0550*/ 	.short	0x010a
        /*0552*/ 	.byte	0x2e
	.zero		1


	//   ....[68]....
        /*0554*/ 	.word	0x00003d60
        /*0558*/ 	.word	0x000000ff
        /*055c*/ 	.word	0x00000000
        /*0560*/ 	.short	0x010a
        /*0562*/ 	.byte	0x07
	.zero		1


	//   ....[69]....
        /*0564*/ 	.word	0x00003e90
        /*0568*/ 	.word	0x000000ff
        /*056c*/ 	.word	0x00000000
        /*0570*/ 	.short	0x010a
        /*0572*/ 	.byte	0x04
	.zero		1


	//   ....[70]....
        /*0574*/ 	.word	0x000042d0
        /*0578*/ 	.word	0x000000ff
        /*057c*/ 	.word	0x00000000
        /*0580*/ 	.short	0x010a
        /*0582*/ 	.byte	0x04
	.zero		1


	//   ....[71]....
        /*0584*/ 	.word	0x00004360
        /*0588*/ 	.word	0x000000ff
        /*058c*/ 	.word	0x00000000
        /*0590*/ 	.short	0x010a
        /*0592*/ 	.byte	0x05
	.zero		1


	//   ....[72]....
        /*0594*/ 	.word	0x000043f0
        /*0598*/ 	.word	0x000000ff
        /*059c*/ 	.word	0x00000000
        /*05a0*/ 	.short	0x010a
        /*05a2*/ 	.byte	0x05
	.zero		1


	//   ....[73]....
        /*05a4*/ 	.word	0x00004490
        /*05a8*/ 	.word	0x00000000
        /*05ac*/ 	.word	0x00000000
        /*05b0*/ 	.short	0x010a
        /*05b2*/ 	.byte	0xff
	.zero		1


	//   ....[74]....
        /*05b4*/ 	.word	0x000044d0
        /*05b8*/ 	.word	0x00000000
        /*05bc*/ 	.word	0x00000000
        /*05c0*/ 	.short	0x010a
        /*05c2*/ 	.byte	0xff
	.zero		1


	//   ....[75]....
        /*05c4*/ 	.word	0x00004540
        /*05c8*/ 	.word	0x000000ff
        /*05cc*/ 	.word	0x00000000
        /*05d0*/ 	.short	0x0101
        /*05d2*/ 	.byte	0x04
	.zero		1


	//   ....[76]....
        /*05d4*/ 	.word	0x00004580
        /*05d8*/ 	.word	0x000000ff
        /*05dc*/ 	.word	0x00000110
        /*05e0*/ 	.short	0x010a
        /*05e2*/ 	.byte	0x29
	.zero		1


	//   ....[77]....
        /*05e4*/ 	.word	0x000045d0
        /*05e8*/ 	.word	0x000000ff
        /*05ec*/ 	.word	0x00000000
        /*05f0*/ 	.short	0x0101
        /*05f2*/ 	.byte	0x04
	.zero		1


	//   ....[78]....
        /*05f4*/ 	.word	0x00004a70
        /*05f8*/ 	.word	0x0000000c
        /*05fc*/ 	.word	0x00000090
        /*0600*/ 	.short	0x010a
        /*0602*/ 	.byte	0xff
	.zero		1


	//   ....[79]....
        /*0604*/ 	.word	0x00004be0
        /*0608*/ 	.word	0x00000000
        /*060c*/ 	.word	0x00000000
        /*0610*/ 	.short	0x0101
        /*0612*/ 	.byte	0xff
	.zero		1


	//   ....[80]....
        /*0614*/ 	.word	0x00005070
        /*0618*/ 	.word	0x000000ff
        /*061c*/ 	.word	0x00000088
        /*0620*/ 	.short	0x010a
        /*0622*/ 	.byte	0x15
	.zero		1


	//   ....[81]....
        /*0624*/ 	.word	0x000051f0
        /*0628*/ 	.word	0x000000ff
        /*062c*/ 	.word	0x00000060
        /*0630*/ 	.short	0x010a
        /*0632*/ 	.byte	0x15
	.zero		1


	//   ....[82]....
        /*0634*/ 	.word	0x00005370
        /*0638*/ 	.word	0x000000ff
        /*063c*/ 	.word	0x00000040
        /*0640*/ 	.short	0x010b
        /*0642*/ 	.byte	0x15
	.zero		1


	//   ....[83]....
        /*0644*/ 	.word	0x00005380
        /*0648*/ 	.word	0x000000ff
        /*064c*/ 	.word	0x00000000
        /*0650*/ 	.short	0x0101
        /*0652*/ 	.byte	0x06
	.zero		1


	//   ....[84]....
        /*0654*/ 	.word	0x00005390
        /*0658*/ 	.word	0x000000ff
        /*065c*/ 	.word	0x00000068
        /*0660*/ 	.short	0x010a
        /*0662*/ 	.byte	0x15
	.zero		1


	//   ....[85]....
        /*0664*/ 	.word	0x000054f0
        /*0668*/ 	.word	0x000000ff
        /*066c*/ 	.word	0x00000048
        /*0670*/ 	.short	0x010b
        /*0672*/ 	.byte	0x15
	.zero		1


	//   ....[86]....
        /*0674*/ 	.word	0x00005500
        /*0678*/ 	.word	0x000000ff
        /*067c*/ 	.word	0x00000000
        /*0680*/ 	.short	0x0101
        /*0682*/ 	.byte	0x06
	.zero		1


	//   ....[87]....
        /*0684*/ 	.word	0x00005510
        /*0688*/ 	.word	0x000000ff
        /*068c*/ 	.word	0x00000070
        /*0690*/ 	.short	0x010a
        /*0692*/ 	.byte	0x15
	.zero		1


	//   ....[88]....
        /*0694*/ 	.word	0x00005660
        /*0698*/ 	.word	0x000000ff
        /*069c*/ 	.word	0x00000050
        /*06a0*/ 	.short	0x010b
        /*06a2*/ 	.byte	0x15
	.zero		1


	//   ....[89]....
        /*06a4*/ 	.word	0x00005670
        /*06a8*/ 	.word	0x000000ff
        /*06ac*/ 	.word	0x00000000
        /*06b0*/ 	.short	0x0101
        /*06b2*/ 	.byte	0x06
	.zero		1


	//   ....[90]....
        /*06b4*/ 	.word	0x00005680
        /*06b8*/ 	.word	0x000000ff
        /*06bc*/ 	.word	0x00000078
        /*06c0*/ 	.short	0x010a
        /*06c2*/ 	.byte	0x15
	.zero		1


	//   ....[91]....
        /*06c4*/ 	.word	0x00005870
        /*06c8*/ 	.word	0x000000ff
        /*06cc*/ 	.word	0x00000058
        /*06d0*/ 	.short	0x010b
        /*06d2*/ 	.byte	0x15
	.zero		1


	//   ....[92]....
        /*06d4*/ 	.word	0x00005880
        /*06d8*/ 	.word	0x000000ff
        /*06dc*/ 	.word	0x00000000
        /*06e0*/ 	.short	0x0101
        /*06e2*/ 	.byte	0x25
	.zero		1


	//   ....[93]....
        /*06e4*/ 	.word	0x000058b0
        /*06e8*/ 	.word	0x000000ff
        /*06ec*/ 	.word	0x00000060
        /*06f0*/ 	.short	0x010a
        /*06f2*/ 	.byte	0x15
	.zero		1


	//   ....[94]....
        /*06f4*/ 	.word	0x000058d0
        /*06f8*/ 	.word	0x000000ff
        /*06fc*/ 	.word	0x00000068
        /*0700*/ 	.short	0x010a
        /*0702*/ 	.byte	0x15
	.zero		1


	//   ....[95]....
        /*0704*/ 	.word	0x000058f0
        /*0708*/ 	.word	0x000000ff
        /*070c*/ 	.word	0x00000070
        /*0710*/ 	.short	0x010a
        /*0712*/ 	.byte	0x15
	.zero		1


	//   ....[96]....
        /*0714*/ 	.word	0x00005930
        /*0718*/ 	.word	0x00000000
        /*071c*/ 	.word	0x00000078
        /*0720*/ 	.short	0x010a
        /*0722*/ 	.byte	0xff
	.zero		1


	//   ....[97]....
        /*0724*/ 	.word	0x00005c40
        /*0728*/ 	.word	0x00000003
        /*072c*/ 	.word	0x00000090
        /*0730*/ 	.short	0x010a
        /*0732*/ 	.byte	0xff
	.zero		1


	//   ....[98]....
        /*0734*/ 	.word	0x00005dc0
        /*0738*/ 	.word	0x00000000
        /*073c*/ 	.word	0x00000000
        /*0740*/ 	.short	0x0101
        /*0742*/ 	.byte	0xff
	.zero		1


	//   ....[99]....
        /*0744*/ 	.word	0x00006930
        /*0748*/ 	.word	0x000000ff
        /*074c*/ 	.word	0x00000040
        /*0750*/ 	.short	0x010a
        /*0752*/ 	.byte	0x2c
	.zero		1


	//   ....[100]....
        /*0754*/ 	.word	0x00006970
        /*0758*/ 	.word	0x0000004b
        /*075c*/ 	.word	0x000000b0
        /*0760*/ 	.short	0x010a
        /*0762*/ 	.byte	0xff
	.zero		1


	//   ....[101]....
        /*0764*/ 	.word	0x00006a60
        /*0768*/ 	.word	0x000000ff
        /*076c*/ 	.word	0x00000040
        /*0770*/ 	.short	0x010a
        /*0772*/ 	.byte	0x2c
	.zero		1


	//   ....[102]....
        /*0774*/ 	.word	0x00006b50
        /*0778*/ 	.word	0x0000004b
        /*077c*/ 	.word	0x000000b0
        /*0780*/ 	.short	0x010a
        /*0782*/ 	.byte	0xff
	.zero		1


	//   ....[103]....
        /*0784*/ 	.word	0x00007320
        /*0788*/ 	.word	0x00000000
        /*078c*/ 	.word	0x00000000
        /*0790*/ 	.short	0x0101
        /*0792*/ 	.byte	0xff
	.zero		1


	//   ....[104]....
        /*0794*/ 	.word	0x00007330
        /*0798*/ 	.word	0x00000003
        /*079c*/ 	.word	0x00000040
        /*07a0*/ 	.short	0x010a
        /*07a2*/ 	.byte	0xff
	.zero		1


	//   ....[105]....
        /*07a4*/ 	.word	0x00007410
        /*07a8*/ 	.word	0x00000003
        /*07ac*/ 	.word	0x00000040
        /*07b0*/ 	.short	0x010a
        /*07b2*/ 	.byte	0xff
	.zero		1


	//   ....[106]....
        /*07b4*/ 	.word	0x00007c80
        /*07b8*/ 	.word	0x0000004d
        /*07bc*/ 	.word	0x00000000
        /*07c0*/ 	.short	0x0101
        /*07c2*/ 	.byte	0xff
	.zero		1


	//   ....[107]....
        /*07c4*/ 	.word	0x00007ca0
        /*07c8*/ 	.word	0x00000000
        /*07cc*/ 	.word	0x00000040
        /*07d0*/ 	.short	0x010a
        /*07d2*/ 	.byte	0xff
	.zero		1


	//   ....[108]....
        /*07d4*/ 	.word	0x00007d70
        /*07d8*/ 	.word	0x00000000
        /*07dc*/ 	.word	0x00000040
        /*07e0*/ 	.short	0x010a
        /*07e2*/ 	.byte	0xff
	.zero		1


	//   ....[109]....
        /*07e4*/ 	.word	0x000085e0
        /*07e8*/ 	.word	0x0000004d
        /*07ec*/ 	.word	0x00000000
        /*07f0*/ 	.short	0x0101
        /*07f2*/ 	.byte	0xff
	.zero		1


	//   ....[110]....
        /*07f4*/ 	.word	0x00008600
        /*07f8*/ 	.word	0x00000000
        /*07fc*/ 	.word	0x00000040
        /*0800*/ 	.short	0x010a
        /*0802*/ 	.byte	0xff
	.zero		1


	//   ....[111]....
        /*0804*/ 	.word	0x000086d0
        /*0808*/ 	.word	0x00000000
        /*080c*/ 	.word	0x00000040
        /*0810*/ 	.short	0x010a
        /*0812*/ 	.byte	0xff
	.zero		1


	//   ....[112]....
        /*0814*/ 	.word	0x000089e0
        /*0818*/ 	.word	0x0000004b
        /*081c*/ 	.word	0x00000000
        /*0820*/ 	.short	0x0101
        /*0822*/ 	.byte	0xff
	.zero		1


	//   ....[113]....
        /*0824*/ 	.word	0x00008f90
        /*0828*/ 	.word	0x00000002
        /*082c*/ 	.word	0x00000000
        /*0830*/ 	.short	0x0101
        /*0832*/ 	.byte	0xff
	.zero		1


	//   ....[114]....
        /*0834*/ 	.word	0x00009220
        /*0838*/ 	.word	0x000000ff
        /*083c*/ 	.word	0x00000000
        /*0840*/ 	.short	0x0101
        /*0842*/ 	.byte	0x04
	.zero		1


	//   ....[115]....
        /*0844*/ 	.word	0x00009240
        /*0848*/ 	.word	0x00000003
        /*084c*/ 	.word	0x00000100
        /*0850*/ 	.short	0x010a
        /*0852*/ 	.byte	0xff
	.zero		1


	//   ....[116]....
        /*0854*/ 	.word	0x000092a0
        /*0858*/ 	.word	0x00000000
        /*085c*/ 	.word	0x00000020
        /*0860*/ 	.short	0x010a
        /*0862*/ 	.byte	0xff
	.zero		1


	//   ....[117]....
        /*0864*/ 	.word	0x00009300
        /*0868*/ 	.word	0x00000000
        /*086c*/ 	.word	0x00000020
        /*0870*/ 	.short	0x010a
        /*0872*/ 	.byte	0xff
	.zero		1


	//   ....[118]....
        /*0874*/ 	.word	0x00009350
        /*0878*/ 	.word	0x00000003
        /*087c*/ 	.word	0x00000090
        /*0880*/ 	.short	0x010a
        /*0882*/ 	.byte	0xff
	.zero		1


	//   ....[119]....
        /*0884*/ 	.word	0x000093b0
        /*0888*/ 	.word	0x00000000
        /*088c*/ 	.word	0x00000000
        /*0890*/ 	.short	0x010a
        /*0892*/ 	.byte	0xff
	.zero		1


	//   ....[120]....
        /*0894*/ 	.word	0x00009410
        /*0898*/ 	.word	0x00000000
        /*089c*/ 	.word	0x00000000
        /*08a0*/ 	.short	0x010a
        /*08a2*/ 	.byte	0xff
	.zero		1


	//   ....[121]....
        /*08a4*/ 	.word	0x00009470
        /*08a8*/ 	.word	0x00000000
        /*08ac*/ 	.word	0x00000000
        /*08b0*/ 	.short	0x010a
        /*08b2*/ 	.byte	0xff
	.zero		1


	//   ....[122]....
        /*08b4*/ 	.word	0x000094c0
        /*08b8*/ 	.word	0x00000002
        /*08bc*/ 	.word	0x000000f0
        /*08c0*/ 	.short	0x010a
        /*08c2*/ 	.byte	0xff
	.zero		1


	//   ....[123]....
        /*08c4*/ 	.word	0x00009520
        /*08c8*/ 	.word	0x00000002
        /*08cc*/ 	.word	0x000000a0
        /*08d0*/ 	.short	0x010a
        /*08d2*/ 	.byte	0xff
	.zero		1


	//   ....[124]....
        /*08d4*/ 	.word	0x00009570
        /*08d8*/ 	.word	0x00000002
        /*08dc*/ 	.word	0x00000090
        /*08e0*/ 	.short	0x010a
        /*08e2*/ 	.byte	0xff
	.zero		1


	//   ....[125]....
        /*08e4*/ 	.word	0x000095d0
        /*08e8*/ 	.word	0x00000000
        /*08ec*/ 	.word	0x000000a0
        /*08f0*/ 	.short	0x010a
        /*08f2*/ 	.byte	0xff
	.zero		1


	//   ....[126]....
        /*08f4*/ 	.word	0x00009630
        /*08f8*/ 	.word	0x00000000
        /*08fc*/ 	.word	0x00000008
        /*0900*/ 	.short	0x010a
        /*0902*/ 	.byte	0xff
	.zero		1


	//   ....[127]....
        /*0904*/ 	.word	0x00009720
        /*0908*/ 	.word	0x00000000
        /*090c*/ 	.word	0x00000008
        /*0910*/ 	.short	0x010a
        /*0912*/ 	.byte	0xff
	.zero		1


	//   ....[128]....
        /*0914*/ 	.word	0x00009770
        /*0918*/ 	.word	0x00000000
        /*091c*/ 	.word	0x00000090
        /*0920*/ 	.short	0x010a
        /*0922*/ 	.byte	0xff
	.zero		1


	//   ....[129]....
        /*0924*/ 	.word	0x000097d0
        /*0928*/ 	.word	0x00000000
        /*092c*/ 	.word	0x000000d0
        /*0930*/ 	.short	0x010a
        /*0932*/ 	.byte	0xff
	.zero		1


	//   ....[130]....
        /*0934*/ 	.word	0x00009830
        /*0938*/ 	.word	0x00000000
        /*093c*/ 	.word	0x00000000
        /*0940*/ 	.short	0x010a
        /*0942*/ 	.byte	0xff
	.zero		1


	//   ....[131]....
        /*0944*/ 	.word	0x00009890
        /*0948*/ 	.word	0x00000000
        /*094c*/ 	.word	0x00000000
        /*0950*/ 	.short	0x010a
        /*0952*/ 	.byte	0xff
	.zero		1


	//   ....[132]....
        /*0954*/ 	.word	0x000098f0
        /*0958*/ 	.word	0x00000000
        /*095c*/ 	.word	0x00000000
        /*0960*/ 	.short	0x010a
        /*0962*/ 	.byte	0xff
	.zero		1


	//   ....[133]....
        /*0964*/ 	.word	0x00009950
        /*0968*/ 	.word	0x00000000
        /*096c*/ 	.word	0x00000000
        /*0970*/ 	.short	0x010a
        /*0972*/ 	.byte	0xff
	.zero		1


	//   ....[134]....
        /*0974*/ 	.word	0x000099b0
        /*0978*/ 	.word	0x00000000
        /*097c*/ 	.word	0x00000110
        /*0980*/ 	.short	0x010a
        /*0982*/ 	.byte	0xff
	.zero		1


	//   ....[135]....
        /*0984*/ 	.word	0x00009a00
        /*0988*/ 	.word	0x0000000c
        /*098c*/ 	.word	0x00000090
        /*0990*/ 	.short	0x010a
        /*0992*/ 	.byte	0xff
	.zero		1


	//   ....[136]....
        /*0994*/ 	.word	0x00009a60
        /*0998*/ 	.word	0x00000000
        /*099c*/ 	.word	0x00000088
        /*09a0*/ 	.short	0x010a
        /*09a2*/ 	.byte	0xff
	.zero		1


	//   ....[137]....
        /*09a4*/ 	.word	0x00009ac0
        /*09a8*/ 	.word	0x00000000
        /*09ac*/ 	.word	0x00000060
        /*09b0*/ 	.short	0x010a
        /*09b2*/ 	.byte	0xff
	.zero		1


	//   ....[138]....
        /*09b4*/ 	.word	0x00009b20
        /*09b8*/ 	.word	0x00000000
        /*09bc*/ 	.word	0x00000068
        /*09c0*/ 	.short	0x010a
        /*09c2*/ 	.byte	0xff
	.zero		1


	//   ....[139]....
        /*09c4*/ 	.word	0x00009b80
        /*09c8*/ 	.word	0x00000000
        /*09cc*/ 	.word	0x00000070
        /*09d0*/ 	.short	0x010a
        /*09d2*/ 	.byte	0xff
	.zero		1


	//   ....[140]....
        /*09d4*/ 	.word	0x00009be0
        /*09d8*/ 	.word	0x00000000
        /*09dc*/ 	.word	0x00000078
        /*09e0*/ 	.short	0x010a
        /*09e2*/ 	.byte	0xff
	.zero		1


	//   ....[141]....
        /*09e4*/ 	.word	0x00009c40
        /*09e8*/ 	.word	0x00000000
        /*09ec*/ 	.word	0x00000060
        /*09f0*/ 	.short	0x010a
        /*09f2*/ 	.byte	0xff
	.zero		1


	//   ....[142]....
        /*09f4*/ 	.word	0x00009ca0
        /*09f8*/ 	.word	0x00000000
        /*09fc*/ 	.word	0x00000068
        /*0a00*/ 	.short	0x010a
        /*0a02*/ 	.byte	0xff
	.zero		1


	//   ....[143]....
        /*0a04*/ 	.word	0x00009d00
        /*0a08*/ 	.word	0x00000000
        /*0a0c*/ 	.word	0x00000070
        /*0a10*/ 	.short	0x010a
        /*0a12*/ 	.byte	0xff
	.zero		1


	//   ....[144]....
        /*0a14*/ 	.word	0x00009d50
        /*0a18*/ 	.word	0x00000003
        /*0a1c*/ 	.word	0x00000090
        /*0a20*/ 	.short	0x010a
        /*0a22*/ 	.byte	0xff
	.zero		1


	//   ....[145]....
        /*0a24*/ 	.word	0x00009db0
        /*0a28*/ 	.word	0x00000002
        /*0a2c*/ 	.word	0x00000040
        /*0a30*/ 	.short	0x010a
        /*0a32*/ 	.byte	0xff
	.zero		1


	//   ....[146]....
        /*0a34*/ 	.word	0x00009e00
        /*0a38*/ 	.word	0x0000004b
        /*0a3c*/ 	.word	0x000000b0
        /*0a40*/ 	.short	0x010a
        /*0a42*/ 	.byte	0xff
	.zero		1


	//   ....[147]....
        /*0a44*/ 	.word	0x00009e50
        /*0a48*/ 	.word	0x00000003
        /*0a4c*/ 	.word	0x00000040
        /*0a50*/ 	.short	0x010a
        /*0a52*/ 	.byte	0xff
	.zero		1


	//   ....[148]....
        /*0a54*/ 	.word	0x00009ea0
        /*0a58*/ 	.word	0x00000000
        /*0a5c*/ 	.word	0x00000040
        /*0a60*/ 	.short	0x010a
        /*0a62*/ 	.byte	0xff
	.zero		1


	//   ....[149]....
        /*0a64*/ 	.word	0x00009ef0
        /*0a68*/ 	.word	0x00000000
        /*0a6c*/ 	.word	0x00000040
        /*0a70*/ 	.short	0x010a
        /*0a72*/ 	.byte	0xff
	.zero		1


	//----- nvinfo : EIATTR_NUM_MBARRIERS
	.align		4
.L_47:
        /*0a74*/ 	.byte	0x03, 0x38
        /*0a76*/ 	.short	0x0023


	//----- nvinfo : EIATTR_EXIT_INSTR_OFFSETS
	.align		4
        /*0a78*/ 	.byte	0x04, 0x1c
        /*0a7a*/ 	.short	(.L_49 - .L_48)


	//   ....[0]....
.L_48:
        /*0a7c*/ 	.word	0x00002d70


	//   ....[1]....
        /*0a80*/ 	.word	0x00003260


	//   ....[2]....
        /*0a84*/ 	.word	0x000032c0


	//   ....[3]....
        /*0a88*/ 	.word	0x00004800


	//   ....[4]....
        /*0a8c*/ 	.word	0x00005960


	//   ....[5]....
        /*0a90*/ 	.word	0x000059a0


	//   ....[6]....
        /*0a94*/ 	.word	0x00009110


	//   ....[7]....
        /*0a98*/ 	.word	0x00009190


	//   ....[8]....
        /*0a9c*/ 	.word	0x000091c0


	//   ....[9]....
        /*0aa0*/ 	.word	0x00009230


	//----- nvinfo : EIATTR_MAX_THREADS
	.align		4
.L_49:
        /*0aa4*/ 	.byte	0x04, 0x05
        /*0aa6*/ 	.short	(.L_51 - .L_50)
.L_50:
        /*0aa8*/ 	.word	0x00000100
        /*0aac*/ 	.word	0x00000001
        /*0ab0*/ 	.word	0x00000001


	//----- nvinfo : EIATTR_CRS_STACK_SIZE
	.align		4
.L_51:
        /*0ab4*/ 	.byte	0x04, 0x1e
        /*0ab6*/ 	.short	(.L_53 - .L_52)
.L_52:
        /*0ab8*/ 	.word	0x00000000


	//----- nvinfo : EIATTR_CBANK_PARAM_SIZE
	.align		4
.L_53:
        /*0abc*/ 	.byte	0x03, 0x19
        /*0abe*/ 	.short	0x0800


	//----- nvinfo : EIATTR_PARAM_CBANK
	.align		4
        /*0ac0*/ 	.byte	0x04, 0x0a
        /*0ac2*/ 	.short	(.L_55 - .L_54)
	.align		4
.L_54:
        /*0ac4*/ 	.word	index@(.nv.constant0._ZN7cutlass13device_kernelINS_4gemm6kernel13GemmUniversalIN4cute5tupleIJiiiiEEENS1_10collective13CollectiveMmaINS1_35MainloopSm100TmaUmmaWarpSpecializedILi4ELi2ELi4ENS5_IJNS4_1CILi2EEESB_NSA_ILi1EEEEEEEENS5_IJNSA_ILi256EEENSA_ILi64EEESG_EEENS_10tfloat32_tENS5_IJlSC_lEEESI_SJ_NS4_8TiledMMAINS4_8MMA_AtomIJNS4_23SM100_MMA_TF32_2x1SM_SSISI_SI_fLi256ELi64ELNS4_4UMMA5MajorE0ELSO_0ELNSN_7ScaleInE0ELSP_0EEEEEENS4_6LayoutINS5_IJSC_SC_SC_EEENS5_IJNSA_ILi0EEESU_SU_EEEEENS5_IJNS4_10UnderscoreESX_SX_EEEEENS4_28SM100_TMA_2SM_LOAD_MULTICASTENS4_14ComposedLayoutINS4_7SwizzleILi3ELi4ELi3EEENS4_18smem_ptr_flag_bitsILi32EEENSS_INS5_IJNSA_ILi8EEENSA_ILi32EEEEEENS5_IJS17_SC_EEEEEEEvNS4_8identityENS4_18SM100_TMA_2SM_LOADES1B_vS1C_EENS_8epilogue10collective18CollectiveEpilogueINS1F_23Sm100TmaWarpSpecializedILi4ELi2ELi16ELb1ELb0EEEJNS5_IJNSA_ILi128EEESG_SG_EEENS5_IJNSS_IS1K_SC_EENSS_INSA_ILi16EEESC_EEEEESI_SJ_SI_SJ_NS1F_6fusion15FusionCallbacksIS1J_NS1Q_17LinearCombinationISI_fSI_fLNS_15FloatRoundStyleE2EEES1L_S1P_JEEENS4_5SM1004TMEM4LOAD26SM100_TMEM_LOAD_32dp32b16xENS4_13SM90_TMA_LOADENS11_INS12_ILi2ELi4ELi3EEES15_NSS_INS5_IJS16_S1N_EEENS5_IJS1N_SC_EEEEEEENS4_39AutoVectorizingCopyWithAssumedAlignmentILi128EEENS4_14SM90_TMA_STOREES25_S27_S27_EEEvvEEEEvNT_6ParamsE)
        /*0ac8*/ 	.short	0x0380
        /*0aca*/ 	.short	0x0800


	//----- nvinfo : EIATTR_SW_WAR
	.align		4
.L_55:
        /*0acc*/ 	.byte	0x04, 0x36
        /*0ace*/ 	.short	(.L_57 - .L_56)
.L_56:
        /*0ad0*/ 	.word	0x00000008
.L_57:


//--------------------- .nv.callgraph             --------------------------
	.section	.nv.callgraph,"",@"SHT_CUDA_CALLGRAPH"
	.align	4
	.sectionentsize	8
	.align		4
        /*0000*/ 	.word	0x00000000
	.align		4
        /*0004*/ 	.word	0xffffffff
	.align		4
        /*0008*/ 	.word	index@(_ZN7cutlass13device_kernelINS_4gemm6kernel13GemmUniversalIN4cute5tupleIJiiiiEEENS1_10collective13CollectiveMmaINS1_35MainloopSm100TmaUmmaWarpSpecializedILi4ELi2ELi4ENS5_IJNS4_1CILi2EEESB_NSA_ILi1EEEEEEEENS5_IJNSA_ILi256EEENSA_ILi64EEESG_EEENS_10tfloat32_tENS5_IJlSC_lEEESI_SJ_NS4_8TiledMMAINS4_8MMA_AtomIJNS4_23SM100_MMA_TF32_2x1SM_SSISI_SI_fLi256ELi64ELNS4_4UMMA5MajorE0ELSO_0ELNSN_7ScaleInE0ELSP_0EEEEEENS4_6LayoutINS5_IJSC_SC_SC_EEENS5_IJNSA_ILi0EEESU_SU_EEEEENS5_IJNS4_10UnderscoreESX_SX_EEEEENS4_28SM100_TMA_2SM_LOAD_MULTICASTENS4_14ComposedLayoutINS4_7SwizzleILi3ELi4ELi3EEENS4_18smem_ptr_flag_bitsILi32EEENSS_INS5_IJNSA_ILi8EEENSA_ILi32EEEEEENS5_IJS17_SC_EEEEEEEvNS4_8identityENS4_18SM100_TMA_2SM_LOADES1B_vS1C_EENS_8epilogue10collective18CollectiveEpilogueINS1F_23Sm100TmaWarpSpecializedILi4ELi2ELi16ELb1ELb0EEEJNS5_IJNSA_ILi128EEESG_SG_EEENS5_IJNSS_IS1K_SC_EENSS_INSA_ILi16EEESC_EEEEESI_SJ_SI_SJ_NS1F_6fusion15FusionCallbacksIS1J_NS1Q_17LinearCombinationISI_fSI_fLNS_15FloatRoundStyleE2EEES1L_S1P_JEEENS4_5SM1004TMEM4LOAD26SM100_TMEM_LOAD_32dp32b16xENS4_13SM90_TMA_LOADENS11_INS12_ILi2ELi4ELi3EEES15_NSS_INS5_IJS16_S1N_EEENS5_IJS1N_SC_EEEEEEENS4_39AutoVectorizingCopyWithAssumedAlignmentILi128EEENS4_14SM90_TMA_STOREES25_S27_S27_EEEvvEEEEvNT_6ParamsE)
	.align		4
        /*000c*/ 	.word	index@(__assertfail)
	.align		4
        /*0010*/ 	.word	0x00000000
	.align		4
        /*0014*/ 	.word	0xfffffffe
	.align		4
        /*0018*/ 	.word	0x00000000
	.align		4
        /*001c*/ 	.word	0xfffffffd
	.align		4
        /*0020*/ 	.word	0x00000000
	.align		4
        /*0024*/ 	.word	0xfffffffc


//--------------------- .nv.constant4             --------------------------
	.section	.nv.constant4,"a",@progbits
	.align	8
	.align		8
.nv.constant4:
        /*0000*/ 	.dword	__assertfail
	.align		8
        /*0008*/ 	.dword	__unnamed_1
	.align		8
        /*0010*/ 	.dword	__unnamed_2
	.align		8
        /*0018*/ 	.dword	_ZN40_INTERNAL_cead2442_4_k_cu_f4b04398_108684cuda3std3__45__cpo5beginE
	.align		8
        /*0020*/ 	.dword	_ZN40_INTERNAL_cead2442_4_k_cu_f4b04398_108684cuda3std3__45__cpo3endE
	.align		8
        /*0028*/ 	.dword	_ZN40_INTERNAL_cead2442_4_k_cu_f4b04398_108684cuda3std3__45__cpo6cbeginE
	.align		8
        /*0030*/ 	.dword	_ZN40_INTERNAL_cead2442_4_k_cu_f4b04398_108684cuda3std3__45__cpo4cendE
	.align		8
        /*0038*/ 	.dword	_ZN40_INTERNAL_cead2442_4_k_cu_f4b04398_108684cuda3std3__442_GLOBAL__N__cead2442_4_k_cu_f4b04398_108686ignoreE
	.align		8
        /*0040*/ 	.dword	_ZN40_INTERNAL_cead2442_4_k_cu_f4b04398_108684cuda3std3__419piecewise_constructE
	.align		8
        /*0048*/ 	.dword	_ZN40_INTERNAL_cead2442_4_k_cu_f4b04398_108684cuda3std3__48in_placeE
	.align		8
        /*0050*/ 	.dword	_ZN40_INTERNAL_cead2442_4_k_cu_f4b04398_108684cuda3std6ranges3__45__cpo4swapE
	.align		8
        /*0058*/ 	.dword	_ZN40_INTERNAL_cead2442_4_k_cu_f4b04398_108684cuda3std6ranges3__45__cpo9iter_moveE
	.align		8
        /*0060*/ 	.dword	_ZN40_INTERNAL_cead2442_4_k_cu_f4b04398_108684cute7productE
	.align		8
        /*0068*/ 	.dword	_ZN40_INTERNAL_cead2442_4_k_cu_f4b04398_108684cute1_E
	.align		8
        /*0070*/ 	.dword	$str$25
	.align		8
        /*0078*/ 	.dword	$str$26
	.align		8
        /*0080*/ 	.dword	$str$27
	.align		8
        /*0088*/ 	.dword	$str$28


//--------------------- .text._ZN7cutlass13device_kernelINS_4gemm6kernel13GemmUniversalIN4cute5tupleIJiiiiEEENS1_10collective13CollectiveMmaINS1_35MainloopSm100TmaUmmaWarpSpecializedILi4ELi2ELi4ENS5_IJNS4_1CILi2EEESB_NSA_ILi1EEEEEEEENS5_IJNSA_ILi256EEENSA_ILi64EEESG_EEENS_10tfloat32_tENS5_IJlSC_lEEESI_SJ_NS4_8TiledMMAINS4_8MMA_AtomIJNS4_23SM100_MMA_TF32_2x1SM_SSISI_SI_fLi256ELi64ELNS4_4UMMA5MajorE0ELSO_0ELNSN_7ScaleInE0ELSP_0EEEEEENS4_6LayoutINS5_IJSC_SC_SC_EEENS5_IJNSA_ILi0EEESU_SU_EEEEENS5_IJNS4_10UnderscoreESX_SX_EEEEENS4_28SM100_TMA_2SM_LOAD_MULTICASTENS4_14ComposedLayoutINS4_7SwizzleILi3ELi4ELi3EEENS4_18smem_ptr_flag_bitsILi32EEENSS_INS5_IJNSA_ILi8EEENSA_ILi32EEEEEENS5_IJS17_SC_EEEEEEEvNS4_8identityENS4_18SM100_TMA_2SM_LOADES1B_vS1C_EENS_8epilogue10collective18CollectiveEpilogueINS1F_23Sm100TmaWarpSpecializedILi4ELi2ELi16ELb1ELb0EEEJNS5_IJNSA_ILi128EEESG_SG_EEENS5_IJNSS_IS1K_SC_EENSS_INSA_ILi16EEESC_EEEEESI_SJ_SI_SJ_NS1F_6fusion15FusionCallbacksIS1J_NS1Q_17LinearCombinationISI_fSI_fLNS_15FloatRoundStyleE2EEES1L_S1P_JEEENS4_5SM1004TMEM4LOAD26SM100_TMEM_LOAD_32dp32b16xENS4_13SM90_TMA_LOADENS11_INS12_ILi2ELi4ELi3EEES15_NSS_INS5_IJS16_S1N_EEENS5_IJS1N_SC_EEEEEEENS4_39AutoVectorizingCopyWithAssumedAlignmentILi128EEENS4_14SM90_TMA_STOREES25_S27_S27_EEEvvEEEEvNT_6ParamsE --------------------------
	.section	.text._ZN7cutlass13device_kernelINS_4gemm6kernel13GemmUniversalIN4cute5tupleIJiiiiEEENS1_10collective13CollectiveMmaINS1_35MainloopSm100TmaUmmaWarpSpecializedILi4ELi2ELi4ENS5_IJNS4_1CILi2EEESB_NSA_ILi1EEEEEEEENS5_IJNSA_ILi256EEENSA_ILi64EEESG_EEENS_10tfloat32_tENS5_IJlSC_lEEESI_SJ_NS4_8TiledMMAINS4_8MMA_AtomIJNS4_23SM100_MMA_TF32_2x1SM_SSISI_SI_fLi256ELi64ELNS4_4UMMA5MajorE0ELSO_0ELNSN_7ScaleInE0ELSP_0EEEEEENS4_6LayoutINS5_IJSC_SC_SC_EEENS5_IJNSA_ILi0EEESU_SU_EEEEENS5_IJNS4_10UnderscoreESX_SX_EEEEENS4_28SM100_TMA_2SM_LOAD_MULTICASTENS4_14ComposedLayoutINS4_7SwizzleILi3ELi4ELi3EEENS4_18smem_ptr_flag_bitsILi32EEENSS_INS5_IJNSA_ILi8EEENSA_ILi32EEEEEENS5_IJS17_SC_EEEEEEEvNS4_8identityENS4_18SM100_TMA_2SM_LOADES1B_vS1C_EENS_8epilogue10collective18CollectiveEpilogueINS1F_23Sm100TmaWarpSpecializedILi4ELi2ELi16ELb1ELb0EEEJNS5_IJNSA_ILi128EEESG_SG_EEENS5_IJNSS_IS1K_SC_EENSS_INSA_ILi16EEESC_EEEEESI_SJ_SI_SJ_NS1F_6fusion15FusionCallbacksIS1J_NS1Q_17LinearCombinationISI_fSI_fLNS_15FloatRoundStyleE2EEES1L_S1P_JEEENS4_5SM1004TMEM4LOAD26SM100_TMEM_LOAD_32dp32b16xENS4_13SM90_TMA_LOADENS11_INS12_ILi2ELi4ELi3EEES15_NSS_INS5_IJS16_S1N_EEENS5_IJS1N_SC_EEEEEEENS4_39AutoVectorizingCopyWithAssumedAlignmentILi128EEENS4_14SM90_TMA_STOREES25_S27_S27_EEEvvEEEEvNT_6ParamsE,"ax",@progbits
	.align	128
.text._ZN7cutlass13device_kernelINS_4gemm6kernel13GemmUniversalIN4cute5tupleIJiiiiEEENS1_10collective13CollectiveMmaINS1_35MainloopSm100TmaUmmaWarpSpecializedILi4ELi2ELi4ENS5_IJNS4_1CILi2EEESB_NSA_ILi1EEEEEEEENS5_IJNSA_ILi256EEENSA_ILi64EEESG_EEENS_10tfloat32_tENS5_IJlSC_lEEESI_SJ_NS4_8TiledMMAINS4_8MMA_AtomIJNS4_23SM100_MMA_TF32_2x1SM_SSISI_SI_fLi256ELi64ELNS4_4UMMA5MajorE0ELSO_0ELNSN_7ScaleInE0ELSP_0EEEEEENS4_6LayoutINS5_IJSC_SC_SC_EEENS5_IJNSA_ILi0EEESU_SU_EEEEENS5_IJNS4_10UnderscoreESX_SX_EEEEENS4_28SM100_TMA_2SM_LOAD_MULTICASTENS4_14ComposedLayoutINS4_7SwizzleILi3ELi4ELi3EEENS4_18smem_ptr_flag_bitsILi32EEENSS_INS5_IJNSA_ILi8EEENSA_ILi32EEEEEENS5_IJS17_SC_EEEEEEEvNS4_8identityENS4_18SM100_TMA_2SM_LOADES1B_vS1C_EENS_8epilogue10collective18CollectiveEpilogueINS1F_23Sm100TmaWarpSpecializedILi4ELi2ELi16ELb1ELb0EEEJNS5_IJNSA_ILi128EEESG_SG_EEENS5_IJNSS_IS1K_SC_EENSS_INSA_ILi16EEESC_EEEEESI_SJ_SI_SJ_NS1F_6fusion15FusionCallbacksIS1J_NS1Q_17LinearCombinationISI_fSI_fLNS_15FloatRoundStyleE2EEES1L_S1P_JEEENS4_5SM1004TMEM4LOAD26SM100_TMEM_LOAD_32dp32b16xENS4_13SM90_TMA_LOADENS11_INS12_ILi2ELi4ELi3EEES15_NSS_INS5_IJS16_S1N_EEENS5_IJS1N_SC_EEEEEEENS4_39AutoVectorizingCopyWithAssumedAlignmentILi128EEENS4_14SM90_TMA_STOREES25_S27_S27_EEEvvEEEEvNT_6ParamsE:
        .type           _ZN7cutlass13device_kernelINS_4gemm6kernel13GemmUniversalIN4cute5tupleIJiiiiEEENS1_10collective13CollectiveMmaINS1_35MainloopSm100TmaUmmaWarpSpecializedILi4ELi2ELi4ENS5_IJNS4_1CILi2EEESB_NSA_ILi1EEEEEEEENS5_IJNSA_ILi256EEENSA_ILi64EEESG_EEENS_10tfloat32_tENS5_IJlSC_lEEESI_SJ_NS4_8TiledMMAINS4_8MMA_AtomIJNS4_23SM100_MMA_TF32_2x1SM_SSISI_SI_fLi256ELi64ELNS4_4UMMA5MajorE0ELSO_0ELNSN_7ScaleInE0ELSP_0EEEEEENS4_6LayoutINS5_IJSC_SC_SC_EEENS5_IJNSA_ILi0EEESU_SU_EEEEENS5_IJNS4_10UnderscoreESX_SX_EEEEENS4_28SM100_TMA_2SM_LOAD_MULTICASTENS4_14ComposedLayoutINS4_7SwizzleILi3ELi4ELi3EEENS4_18smem_ptr_flag_bitsILi32EEENSS_INS5_IJNSA_ILi8EEENSA_ILi32EEEEEENS5_IJS17_SC_EEEEEEEvNS4_8identityENS4_18SM100_TMA_2SM_LOADES1B_vS1C_EENS_8epilogue10collective18CollectiveEpilogueINS1F_23Sm100TmaWarpSpecializedILi4ELi2ELi16ELb1ELb0EEEJNS5_IJNSA_ILi128EEESG_SG_EEENS5_IJNSS_IS1K_SC_EENSS_INSA_ILi16EEESC_EEEEESI_SJ_SI_SJ_NS1F_6fusion15FusionCallbacksIS1J_NS1Q_17LinearCombinationISI_fSI_fLNS_15FloatRoundStyleE2EEES1L_S1P_JEEENS4_5SM1004TMEM4LOAD26SM100_TMEM_LOAD_32dp32b16xENS4_13SM90_TMA_LOADENS11_INS12_ILi2ELi4ELi3EEES15_NSS_INS5_IJS16_S1N_EEENS5_IJS1N_SC_EEEEEEENS4_39AutoVectorizingCopyWithAssumedAlignmentILi128EEENS4_14SM90_TMA_STOREES25_S27_S27_EEEvvEEEEvNT_6ParamsE,@function
        .size           _ZN7cutlass13device_kernelINS_4gemm6kernel13GemmUniversalIN4cute5tupleIJiiiiEEENS1_10collective13CollectiveMmaINS1_35MainloopSm100TmaUmmaWarpSpecializedILi4ELi2ELi4ENS5_IJNS4_1CILi2EEESB_NSA_ILi1EEEEEEEENS5_IJNSA_ILi256EEENSA_ILi64EEESG_EEENS_10tfloat32_tENS5_IJlSC_lEEESI_SJ_NS4_8TiledMMAINS4_8MMA_AtomIJNS4_23SM100_MMA_TF32_2x1SM_SSISI_SI_fLi256ELi64ELNS4_4UMMA5MajorE0ELSO_0ELNSN_7ScaleInE0ELSP_0EEEEEENS4_6LayoutINS5_IJSC_SC_SC_EEENS5_IJNSA_ILi0EEESU_SU_EEEEENS5_IJNS4_10UnderscoreESX_SX_EEEEENS4_28SM100_TMA_2SM_LOAD_MULTICASTENS4_14ComposedLayoutINS4_7SwizzleILi3ELi4ELi3EEENS4_18smem_ptr_flag_bitsILi32EEENSS_INS5_IJNSA_ILi8EEENSA_ILi32EEEEEENS5_IJS17_SC_EEEEEEEvNS4_8identityENS4_18SM100_TMA_2SM_LOADES1B_vS1C_EENS_8epilogue10collective18CollectiveEpilogueINS1F_23Sm100TmaWarpSpecializedILi4ELi2ELi16ELb1ELb0EEEJNS5_IJNSA_ILi128EEESG_SG_EEENS5_IJNSS_IS1K_SC_EENSS_INSA_ILi16EEESC_EEEEESI_SJ_SI_SJ_NS1F_6fusion15FusionCallbacksIS1J_NS1Q_17LinearCombinationISI_fSI_fLNS_15FloatRoundStyleE2EEES1L_S1P_JEEENS4_5SM1004TMEM4LOAD26SM100_TMEM_LOAD_32dp32b16xENS4_13SM90_TMA_LOADENS11_INS12_ILi2ELi4ELi3EEES15_NSS_INS5_IJS16_S1N_EEENS5_IJS1N_SC_EEEEEEENS4_39AutoVectorizingCopyWithAssumedAlignmentILi128EEENS4_14SM90_TMA_STOREES25_S27_S27_EEEvvEEEEvNT_6ParamsE,(.L_x_201 - _ZN7cutlass13device_kernelINS_4gemm6kernel13GemmUniversalIN4cute5tupleIJiiiiEEENS1_10collective13CollectiveMmaINS1_35MainloopSm100TmaUmmaWarpSpecializedILi4ELi2ELi4ENS5_IJNS4_1CILi2EEESB_NSA_ILi1EEEEEEEENS5_IJNSA_ILi256EEENSA_ILi64EEESG_EEENS_10tfloat32_tENS5_IJlSC_lEEESI_SJ_NS4_8TiledMMAINS4_8MMA_AtomIJNS4_23SM100_MMA_TF32_2x1SM_SSISI_SI_fLi256ELi64ELNS4_4UMMA5MajorE0ELSO_0ELNSN_7ScaleInE0ELSP_0EEEEEENS4_6LayoutINS5_IJSC_SC_SC_EEENS5_IJNSA_ILi0EEESU_SU_EEEEENS5_IJNS4_10UnderscoreESX_SX_EEEEENS4_28SM100_TMA_2SM_LOAD_MULTICASTENS4_14ComposedLayoutINS4_7SwizzleILi3ELi4ELi3EEENS4_18smem_ptr_flag_bitsILi32EEENSS_INS5_IJNSA_ILi8EEENSA_ILi32EEEEEENS5_IJS17_SC_EEEEEEEvNS4_8identityENS4_18SM100_TMA_2SM_LOADES1B_vS1C_EENS_8epilogue10collective18CollectiveEpilogueINS1F_23Sm100TmaWarpSpecializedILi4ELi2ELi16ELb1ELb0EEEJNS5_IJNSA_ILi128EEESG_SG_EEENS5_IJNSS_IS1K_SC_EENSS_INSA_ILi16EEESC_EEEEESI_SJ_SI_SJ_NS1F_6fusion15FusionCallbacksIS1J_NS1Q_17LinearCombinationISI_fSI_fLNS_15FloatRoundStyleE2EEES1L_S1P_JEEENS4_5SM1004TMEM4LOAD26SM100_TMEM_LOAD_32dp32b16xENS4_13SM90_TMA_LOADENS11_INS12_ILi2ELi4ELi3EEES15_NSS_INS5_IJS16_S1N_EEENS5_IJS1N_SC_EEEEEEENS4_39AutoVectorizingCopyWithAssumedAlignmentILi128EEENS4_14SM90_TMA_STOREES25_S27_S27_EEEvvEEEEvNT_6ParamsE)
        .other          _ZN7cutlass13device_kernelINS_4gemm6kernel13GemmUniversalIN4cute5tupleIJiiiiEEENS1_10collective13CollectiveMmaINS1_35MainloopSm100TmaUmmaWarpSpecializedILi4ELi2ELi4ENS5_IJNS4_1CILi2EEESB_NSA_ILi1EEEEEEEENS5_IJNSA_ILi256EEENSA_ILi64EEESG_EEENS_10tfloat32_tENS5_IJlSC_lEEESI_SJ_NS4_8TiledMMAINS4_8MMA_AtomIJNS4_23SM100_MMA_TF32_2x1SM_SSISI_SI_fLi256ELi64ELNS4_4UMMA5MajorE0ELSO_0ELNSN_7ScaleInE0ELSP_0EEEEEENS4_6LayoutINS5_IJSC_SC_SC_EEENS5_IJNSA_ILi0EEESU_SU_EEEEENS5_IJNS4_10UnderscoreESX_SX_EEEEENS4_28SM100_TMA_2SM_LOAD_MULTICASTENS4_14ComposedLayoutINS4_7SwizzleILi3ELi4ELi3EEENS4_18smem_ptr_flag_bitsILi32EEENSS_INS5_IJNSA_ILi8EEENSA_ILi32EEEEEENS5_IJS17_SC_EEEEEEEvNS4_8identityENS4_18SM100_TMA_2SM_LOADES1B_vS1C_EENS_8epilogue10collective18CollectiveEpilogueINS1F_23Sm100TmaWarpSpecializedILi4ELi2ELi16ELb1ELb0EEEJNS5_IJNSA_ILi128EEESG_SG_EEENS5_IJNSS_IS1K_SC_EENSS_INSA_ILi16EEESC_EEEEESI_SJ_SI_SJ_NS1F_6fusion15FusionCallbacksIS1J_NS1Q_17LinearCombinationISI_fSI_fLNS_15FloatRoundStyleE2EEES1L_S1P_JEEENS4_5SM1004TMEM4LOAD26SM100_TMEM_LOAD_32dp32b16xENS4_13SM90_TMA_LOADENS11_INS12_ILi2ELi4ELi3EEES15_NSS_INS5_IJS16_S1N_EEENS5_IJS1N_SC_EEEEEEENS4_39AutoVectorizingCopyWithAssumedAlignmentILi128EEENS4_14SM90_TMA_STOREES25_S27_S27_EEEvvEEEEvNT_6ParamsE,@"STO_CUDA_ENTRY STV_DEFAULT"
_ZN7cutlass13device_kernelINS_4gemm6kernel13GemmUniversalIN4cute5tupleIJiiiiEEENS1_10collective13CollectiveMmaINS1_35MainloopSm100TmaUmmaWarpSpecializedILi4ELi2ELi4ENS5_IJNS4_1CILi2EEESB_NSA_ILi1EEEEEEEENS5_IJNSA_ILi256EEENSA_ILi64EEESG_EEENS_10tfloat32_tENS5_IJlSC_lEEESI_SJ_NS4_8TiledMMAINS4_8MMA_AtomIJNS4_23SM100_MMA_TF32_2x1SM_SSISI_SI_fLi256ELi64ELNS4_4UMMA5MajorE0ELSO_0ELNSN_7ScaleInE0ELSP_0EEEEEENS4_6LayoutINS5_IJSC_SC_SC_EEENS5_IJNSA_ILi0EEESU_SU_EEEEENS5_IJNS4_10UnderscoreESX_SX_EEEEENS4_28SM100_TMA_2SM_LOAD_MULTICASTENS4_14ComposedLayoutINS4_7SwizzleILi3ELi4ELi3EEENS4_18smem_ptr_flag_bitsILi32EEENSS_INS5_IJNSA_ILi8EEENSA_ILi32EEEEEENS5_IJS17_SC_EEEEEEEvNS4_8identityENS4_18SM100_TMA_2SM_LOADES1B_vS1C_EENS_8epilogue10collective18CollectiveEpilogueINS1F_23Sm100TmaWarpSpecializedILi4ELi2ELi16ELb1ELb0EEEJNS5_IJNSA_ILi128EEESG_SG_EEENS5_IJNSS_IS1K_SC_EENSS_INSA_ILi16EEESC_EEEEESI_SJ_SI_SJ_NS1F_6fusion15FusionCallbacksIS1J_NS1Q_17LinearCombinationISI_fSI_fLNS_15FloatRoundStyleE2EEES1L_S1P_JEEENS4_5SM1004TMEM4LOAD26SM100_TMEM_LOAD_32dp32b16xENS4_13SM90_TMA_LOADENS11_INS12_ILi2ELi4ELi3EEES15_NSS_INS5_IJS16_S1N_EEENS5_IJS1N_SC_EEEEEEENS4_39AutoVectorizingCopyWithAssumedAlignmentILi128EEENS4_14SM90_TMA_STOREES25_S27_S27_EEEvvEEEEvNT_6ParamsE:
[----:B------:R-:W1:Y:S01]  /*0000*/  LDC R1, c[0x0][0x37c] ;  /* 0x0000df00ff017b82 */ /* 0x000e620000000800 */
[----:B------:R-:W2:Y:S01]  /*0010*/  S2R R70, SR_TID.X ;  /* 0x0000000000467919 */ /* 0x000ea20000002100 */
[----:B------:R-:W3:Y:S06]  /*0020*/  LDCU.64 UR8, c[0x0][0x890] ;  /* 0x00011200ff0877ac */ /* 0x000eec0008000a00 */
[----:B------:R-:W4:Y:S01]  /*0030*/  S2UR UR47, SR_CgaCtaId ;  /* 0x00000000002f79c3 */ /* 0x000f220000008800 */
[----:B------:R-:W-:Y:S02]  /*0040*/  PRMT R56, RZ, 0x7610, R56 ;  /* 0x00007610ff387816 */ /* 0x000fe40000000038 */
[----:B------:R-:W-:Y:S01]  /*0050*/  ELECT P1, URZ, PT ;  /* 0x0000000000ff782f */ /* 0x000fe20003820000 */
[----:B---3--:R-:W-:-:S04]  /*0060*/  UISETP.NE.U32.AND UP0, UPT, UR8, URZ, UPT ;  /* 0x000000ff0800728c */ /* 0x008fc8000bf05070 */
[----:B------:R-:W-:Y:S02]  /*0070*/  UISETP.NE.AND.EX UP0, UPT, UR9, URZ, UPT, UP0 ;  /* 0x000000ff0900728c */ /* 0x000fe4000bf05300 */
[----:B----4-:R-:W-:Y:S02]  /*0080*/  ULOP3.LUT UR68, UR47, 0x1, URZ, 0xc0, !UPT ;  /* 0x000000012f447892 */ /* 0x010fe4000f8ec0ff */
[----:B------:R-:W-:Y:S01]  /*0090*/  ULOP3.LUT UR69, UR47, 0x1, URZ, 0x3c, !UPT ;  /* 0x000000012f457892 */ /* 0x000fe2000f8e3cff */
[----:B--2---:R-:W-:-:S05]  /*00a0*/  SHF.R.U32.HI R57, RZ, 0x5, R70 ;  /* 0x00000005ff397819 */ /* 0x004fca0000011646 */
[----:B------:R-:W2:Y:S02]  /*00b0*/  SHFL.IDX PT, R0, R57, RZ, 0x1f ;  /* 0x00001fff39007589 */ /* 0x000ea400000e0000 */
[----:B--2---:R-:W-:Y:S01]  /*00c0*/  R2UR UR18, R0 ;  /* 0x00000000001272ca */ /* 0x004fe200000e0000 */
[----:B-1----:R-:W-:-:S14]  /*00d0*/  BRA.U UP0, `(.L_x_0) ;  /* 0x0000000100307547 */ /* 0x002fdc000b800000 */
[----:B------:R-:W1:Y:S02]  /*00e0*/  LDCU.64 UR4, c[0x0][0x888] ;  /* 0x00011100ff0477ac */ /* 0x000e640008000a00 */
[----:B-1----:R-:W-:-:S04]  /*00f0*/  UISETP.NE.U32.AND UP0, UPT, UR4, URZ, UPT ;  /* 0x000000ff0400728c */ /* 0x002fc8000bf05070 */
[----:B------:R-:W-:-:S09]  /*0100*/  UISETP.NE.AND.EX UP0, UPT, UR5, URZ, UPT, UP0 ;  /* 0x000000ff0500728c */ /* 0x000fd2000bf05300 */
[----:B------:R-:W-:Y:S05]  /*0110*/  BRA.U !UP0, `(.L_x_1) ;  /* 0x0000000108147547 */ /* 0x000fea000b800000 */
[----:B------:R-:W1:Y:S01]  /*0120*/  LDC.64 R2, c[0x0][0x888] ;  /* 0x00022200ff027b82 */ /* 0x000e620000000a00 */
[----:B------:R-:W1:Y:S02]  /*0130*/  LDCU.64 UR4, c[0x0][0x358] ;  /* 0x00006b00ff0477ac */ /* 0x000e640008000a00 */
[----:B-1----:R1:W5:Y:S01]  /*0140*/  LDG.E R27, desc[UR4][R2.64] ;  /* 0x00000004021b7981 */ /* 0x002362000c1e1900 */
[----:B------:R-:W-:Y:S01]  /*0150*/  HFMA2 R56, -RZ, RZ, 0, 5.9604644775390625e-08 ;  /* 0x00000001ff387431 */ /* 0x000fe200000001ff */
[----:B------:R-:W-:Y:S05]  /*0160*/  BRA `(.L_x_0) ;  /* 0x00000000000c7947 */ /* 0x000fea0003800000 */
.L_x_1:
[----:B------:R-:W1:Y:S01]  /*0170*/  LDCU UR4, c[0x0][0x880] ;  /* 0x00011000ff0477ac */ /* 0x000e620008000800 */
[----:B------:R-:W-:Y:S01]  /*0180*/  HFMA2 R56, -RZ, RZ, 0, 5.9604644775390625e-08 ;  /* 0x00000001ff387431 */ /* 0x000fe200000001ff */
[----:B-1----:R-:W-:-:S07]  /*0190*/  MOV R27, UR4 ;  /* 0x00000004001b7c02 */ /* 0x002fce0008000f00 */
.L_x_0:
[----:B------:R-:W2:Y:S02]  /*01a0*/  LDCU.64 UR4, c[0x0][0x8b0] ;  /* 0x00011600ff0477ac */ /* 0x000ea40008000a00 */
[----:B--2---:R-:W-:-:S04]  /*01b0*/  UISETP.NE.U32.AND UP0, UPT, UR4, URZ, UPT ;  /* 0x000000ff0400728c */ /* 0x004fc8000bf05070 */
[----:B------:R-:W-:-:S09]  /*01c0*/  UISETP.NE.AND.EX UP0, UPT, UR5, URZ, UPT, UP0 ;  /* 0x000000ff0500728c */ /* 0x000fd2000bf05300 */
[----:B------:R-:W-:Y:S05]  /*01d0*/  BRA.U UP0, `(.L_x_2) ;  /* 0x0000000100287547 */ /* 0x000fea000b800000 */
[----:B------:R-:W2:Y:S02]  /*01e0*/  LDCU.64 UR4, c[0x0][0x8a8] ;  /* 0x00011500ff0477ac */ /* 0x000ea40008000a00 */
[----:B--2---:R-:W-:-:S04]  /*01f0*/  UISETP.NE.U32.AND UP0, UPT, UR4, URZ, UPT ;  /* 0x000000ff0400728c */ /* 0x004fc8000bf05070 */
[----:B------:R-:W-:-:S09]  /*0200*/  UISETP.NE.AND.EX UP0, UPT, UR5, URZ, UPT, UP0 ;  /* 0x000000ff0500728c */ /* 0x000fd2000bf05300 */
[----:B------:R-:W-:Y:S05]  /*0210*/  BRA.U !UP0, `(.L_x_3) ;  /* 0x0000000108107547 */ /* 0x000fea000b800000 */
[----:B------:R-:W2:Y:S01]  /*0220*/  LDC.64 R24, c[0x0][0x8a8] ;  /* 0x00022a00ff187b82 */ /* 0x000ea20000000a00 */
[----:B------:R-:W2:Y:S02]  /*0230*/  LDCU.64 UR4, c[0x0][0x358] ;  /* 0x00006b00ff0477ac */ /* 0x000ea40008000a00 */
[----:B--2---:R2:W5:Y:S01]  /*0240*/  LDG.E R24, desc[UR4][R24.64] ;  /* 0x0000000418187981 */ /* 0x004562000c1e1900 */
[----:B------:R-:W-:Y:S05]  /*0250*/  BRA `(.L_x_2) ;  /* 0x0000000000087947 */ /* 0x000fea0003800000 */
.L_x_3:
[----:B------:R-:W2:Y:S02]  /*0260*/  LDCU UR4, c[0x0][0x8a0] ;  /* 0x00011400ff0477ac */ /* 0x000ea40008000800 */
[----:B--2---:R-:W-:Y:S02]  /*0270*/  MOV R24, UR4 ;  /* 0x0000000400187c02 */ /* 0x004fe40008000f00 */
.L_x_2:
[----:B------:R-:W-:Y:S01]  /*0280*/  IMAD.U32 R0, RZ, RZ, UR18 ;  /* 0x00000012ff007e24 */ /* 0x000fe2000f8e00ff */
[----:B------:R-:W-:Y:S04]  /*0290*/  BSSY.RECONVERGENT B0, `(.L_x_4) ;  /* 0x000000c000007945 */ /* 0x000fe80003800200 */
[C---:B------:R-:W-:Y:S02]  /*02a0*/  ISETP.NE.OR P2, PT, R0.reuse, 0x1, !P1 ;  /* 0x000000010000780c */ /* 0x040fe40004f45670 */
[----:B------:R-:W-:-:S11]  /*02b0*/  ISETP.NE.OR P0, PT, R0, 0x3, !P1 ;  /* 0x000000030000780c */ /* 0x000fd60004f05670 */
[----:B------:R-:W-:Y:S05]  /*02c0*/  @P2 BRA `(.L_x_5) ;  /* 0x0000000000202947 */ /* 0x000fea0003800000 */
[----:B------:R-:W3:Y:S02]  /*02d0*/  LDCU.64 UR4, c[0x0][0x348] ;  /* 0x00006900ff0477ac */ /* 0x000ee40008000a00 */
[----:B---3--:R-:W-:Y:S02]  /*02e0*/  UIADD3 UR6, UP1, UPT, UR4, 0x80, URZ ;  /* 0x0000008004067890 */ /* 0x008fe4000ff3e0ff */
[----:B------:R-:W-:Y:S02]  /*02f0*/  UIADD3 UR4, UP0, UPT, UR4, 0x180, URZ ;  /* 0x0000018004047890 */ /* 0x000fe4000ff1e0ff */
[----:B------:R-:W-:Y:S02]  /*0300*/  UIADD3.X UR7, UPT, UPT, URZ, UR5, URZ, UP1, !UPT ;  /* 0x00000005ff077290 */ /* 0x000fe40008ffe4ff */
[----:B------:R-:W-:-:S07]  /*0310*/  UIADD3.X UR5, UPT, UPT, URZ, UR5, URZ, UP0, !UPT ;  /* 0x00000005ff057290 */ /* 0x000fce00087fe4ff */
[----:B------:R3:W-:Y:S02]  /*0320*/  UTMACCTL.PF [UR6] ;  /* 0x00000000060079b9 */ /* 0x0007e40008040000 */
[----:B------:R3:W-:Y:S02]  /*0330*/  UTMACCTL.PF [UR4] ;  /* 0x00000000040079b9 */ /* 0x0007e40008040000 */
[----:B---3--:R-:W-:Y:S01]  /*0340*/  NOP ;  /* 0x0000000000007918 */ /* 0x008fe20000000000 */
.L_x_5:
[----:B------:R-:W-:Y:S05]  /*0350*/  BSYNC.RECONVERGENT B0 ;  /* 0x0000000000007941 */ /* 0x000fea0003800200 */
.L_x_4:
[----:B------:R-:W-:Y:S04]  /*0360*/  BSSY.RECONVERGENT B0, `(.L_x_6) ;  /* 0x000000a000007945 */ /* 0x000fe80003800200 */
        /* <DEDUP_REMOVED lines=9> */
.L_x_7:
[----:B------:R-:W-:Y:S05]  /*0400*/  BSYNC.RECONVERGENT B0 ;  /* 0x0000000000007941 */ /* 0x000fea0003800200 */
.L_x_6:
[----:B------:R-:W3:Y:S01]  /*0410*/  LDCU.64 UR4, c[0x0][0x888] ;  /* 0x00011100ff0477ac */ /* 0x000ee20008000a00 */
[----:B------:R-:W-:Y:S02]  /*0420*/  UISETP.EQ.U32.AND UP1, UPT, UR8, URZ, UPT ;  /* 0x000000ff0800728c */ /* 0x000fe4000bf22070 */
[----:B------:R-:W-:Y:S02]  /*0430*/  UPLOP3.LUT UP3, UPT, UPT, UPT, UPT, 0x80, 0x8 ;  /* 0x000000000008789c */ /* 0x000fe40003f6f070 */
[----:B---3--:R-:W-:-:S04]  /*0440*/  UISETP.NE.U32.AND UP0, UPT, UR4, URZ, UPT ;  /* 0x000000ff0400728c */ /* 0x008fc8000bf05070 */
[----:B------:R-:W-:-:S04]  /*0450*/  UISETP.NE.AND.EX UP0, UPT, UR5, URZ, UPT, UP0 ;  /* 0x000000ff0500728c */ /* 0x000fc8000bf05300 */
[----:B------:R-:W-:-:S04]  /*0460*/  UISETP.EQ.OR.EX UP2, UPT, UR9, URZ, !UP0, UP1 ;  /* 0x000000ff0900728c */ /* 0x000fc8000c742710 */
[----:B------:R-:W-:-:S06]  /*0470*/  UP2UR UR4, UPR, URZ, 0x4 ;  /* 0x00000004ff047883 */ /* 0x000fcc0008000000 */
[----:B------:R-:W-:Y:S01]  /*0480*/  MOV R59, UR4 ;  /* 0x00000004003b7c02 */ /* 0x000fe20008000f00 */
[----:B------:R-:W-:Y:S06]  /*0490*/  BRA.U !UP2, `(.L_x_8) ;  /* 0x000000010a207547 */ /* 0x000fec000b800000 */
[----:B------:R-:W-:Y:S01]  /*04a0*/  UISETP.NE.U32.AND UP1, UPT, UR8, URZ, UPT ;  /* 0x000000ff0800728c */ /* 0x000fe2000bf25070 */
[----:B-----5:R-:W-:Y:S01]  /*04b0*/  FSETP.NEU.AND P0, PT, R27, RZ, PT ;  /* 0x000000ff1b00720b */ /* 0x020fe20003f0d000 */
[----:B------:R-:W-:Y:S02]  /*04c0*/  USEL UR4, URZ, 0xffffffff, UP0 ;  /* 0xffffffffff047887 */ /* 0x000fe40008000000 */
[----:B------:R-:W-:-:S10]  /*04d0*/  UISETP.NE.AND.EX UP1, UPT, UR9, URZ, UPT, UP1 ;  /* 0x000000ff0900728c */ /* 0x000fd4000bf25310 */
[----:B------:R-:W-:Y:S01]  /*04e0*/  VOTEU.ANY UP0, P0 ;  /* 0x0000000000ff7886 */ /* 0x000fe20000000100 */
[----:B------:R-:W-:-:S04]  /*04f0*/  @!UP1 USEL UR4, URZ, 0xffffffff, UP0 ;  /* 0xffffffffff049887 */ /* 0x000fc80008000000 */
[----:B------:R-:W-:-:S04]  /*0500*/  ULOP3.LUT UR4, UR4, 0x1, URZ, 0xc0, !UPT ;  /* 0x0000000104047892 */ /* 0x000fc8000f8ec0ff */
[----:B------:R-:W-:-:S11]  /*0510*/  UISETP.NE.U32.AND UP3, UPT, UR4, 0x1, UPT ;  /* 0x000000010400788c */ /* 0x000fd6000bf65070 */
.L_x_8:
[----:B------:R-:W3:Y:S01]  /*0520*/  SHFL.IDX PT, R0, R57, RZ, 0x1f ;  /* 0x00001fff39007589 */ /* 0x000ee200000e0000 */
[----:B------:R-:W-:-:S04]  /*0530*/  UISETP.NE.AND UP0, UPT, UR18, 0x2, UPT ;  /* 0x000000021200788c */ /* 0x000fc8000bf05270 */
[----:B------:R-:W-:Y:S02]  /*0540*/  UISETP.EQ.AND UP1, UPT, UR68, URZ, !UP0 ;  /* 0x000000ff4400728c */ /* 0x000fe4000c722270 */
[----:B------:R-:W-:-:S04]  /*0550*/  USEL UR40, URZ, 0x1, UP0 ;  /* 0x00000001ff287887 */ /* 0x000fc80008000000 */
[----:B------:R-:W-:Y:S02]  /*0560*/  PLOP3.LUT P4, PT, P1, PT, UP1, 0x80, 0x8 ;  /* 0x000000000008781c */ /* 0x000fe40000f8f018 */
[----:B---3--:R-:W-:-:S13]  /*0570*/  ISETP.NE.AND P0, PT, R0, RZ, PT ;  /* 0x000000ff0000720c */ /* 0x008fda0003f05270 */
[----:B------:R-:W-:Y:S05]  /*0580*/  @P0 BRA `(.L_x_9) ;  /* 0x0000000000540947 */ /* 0x000fea0003800000 */
[----:B------:R-:W-:Y:S01]  /*0590*/  UMOV UR4, 0x400 ;  /* 0x0000040000047882 */ /* 0x000fe20000000000 */
[----:B------:R-:W-:Y:S01]  /*05a0*/  UMOV UR8, 0x1 ;  /* 0x0000000100087882 */ /* 0x000fe20000000000 */
[----:B------:R-:W-:Y:S01]  /*05b0*/  UMOV UR6, 0x2 ;  /* 0x0000000200067882 */ /* 0x000fe20000000000 */
[----:B------:R-:W-:Y:S02]  /*05c0*/  ULEA UR4, UR47, UR4, 0x18 ;  /* 0x000000042f047291 */ /* 0x000fe4000f8ec0ff */
[----:B------:R-:W-:-:S04]  /*05d0*/  UIADD3 UR8, UPT, UPT, -UR8, 0x100000, URZ ;  /* 0x0010000008087890 */ /* 0x000fc8000fffe1ff */
[----:B------:R-:W-:Y:S02]  /*05e0*/  USHF.L.U32 UR9, UR8, 0xb, URZ ;  /* 0x0000000b08097899 */ /* 0x000fe400080006ff */
[----:B------:R-:W-:Y:S02]  /*05f0*/  USHF.L.U32 UR8, UR8, 0x1, URZ ;  /* 0x0000000108087899 */ /* 0x000fe400080006ff */
[----:B------:R-:W-:-:S04]  /*0600*/  UIADD3 UR6, UPT, UPT, -UR6, 0x100000, URZ ;  /* 0x0010000006067890 */ /* 0x000fc8000fffe1ff */
[----:B------:R-:W-:Y:S02]  /*0610*/  USHF.L.U32 UR7, UR6, 0xb, URZ ;  /* 0x0000000b06077899 */ /* 0x000fe400080006ff */
[----:B------:R-:W-:Y:S01]  /*0620*/  USHF.L.U32 UR6, UR6, 0x1, URZ ;  /* 0x0000000106067899 */ /* 0x000fe200080006ff */
[----:B------:R-:W-:Y:S01]  /*0630*/  ELECT P0, URZ, PT ;  /* 0x0000000000ff782f */ /* 0x000fe20003800000 */
[----:B------:R-:W3:Y:S02]  /*0640*/  FENCE.VIEW.ASYNC.S ;  /* 0x00000000000073c6 */ /* 0x000ee40000000000 */
[----:B---3--:R3:W4:Y:S08]  /*0650*/  SYNCS.EXCH.64 URZ, [UR4], UR8 ;  /* 0x0000000804ff75b2 */ /* 0x0087300008000100 */
[----:B------:R3:W1:Y:S01]  /*0660*/  SYNCS.EXCH.64 URZ, [UR4+0x20], UR6 ;  /* 0x0000200604ff75b2 */ /* 0x0006620008000100 */
[----:B------:R3:W1:Y:S01]  /*0670*/  SYNCS.EXCH.64 URZ, [UR4+0x8], UR8 ;  /* 0x0000080804ff75b2 */ /* 0x0006620008000100 */
[----:B------:R3:W1:Y:S01]  /*0680*/  SYNCS.EXCH.64 URZ, [UR4+0x28], UR6 ;  /* 0x0000280604ff75b2 */ /* 0x0006620008000100 */
[----:B------:R3:W1:Y:S01]  /*0690*/  SYNCS.EXCH.64 URZ, [UR4+0x10], UR8 ;  /* 0x0000100804ff75b2 */ /* 0x0006620008000100 */
[----:B------:R3:W1:Y:S01]  /*06a0*/  SYNCS.EXCH.64 URZ, [UR4+0x30], UR6 ;  /* 0x0000300604ff75b2 */ /* 0x0006620008000100 */
[----:B------:R3:W1:Y:S01]  /*06b0*/  SYNCS.EXCH.64 URZ, [UR4+0x18], UR8 ;  /* 0x0000180804ff75b2 */ /* 0x0006620008000100 */
[----:B------:R3:W1:Y:S01]  /*06c0*/  SYNCS.EXCH.64 URZ, [UR4+0x38], UR6 ;  /* 0x0000380604ff75b2 */ /* 0x0006620008000100 */
[----:B------:R-:W-:Y:S01]  /*06d0*/  NOP ;  /* 0x0000000000007918 */ /* 0x000fe20000000000 */
.L_x_9:
[----:B------:R-:W2:Y:S01]  /*06e0*/  SHFL.IDX PT, R0, R57, RZ, 0x1f ;  /* 0x00001fff39007589 */ /* 0x000ea200000e0000 */
[----:B------:R-:W-:Y:S01]  /*06f0*/  NOP ;  /* 0x0000000000007918 */ /* 0x000fe20000000000 */
[----:B--2---:R-:W-:-:S13]  /*0700*/  ISETP.NE.AND P0, PT, R0, 0x1, PT ;  /* 0x000000010000780c */ /* 0x004fda0003f05270 */
[----:B------:R-:W-:Y:S05]  /*0710*/  @P0 BRA `(.L_x_10) ;  /* 0x0000000000540947 */ /* 0x000fea0003800000 */
[----:B---3--:R-:W-:Y:S01]  /*0720*/  UMOV UR4, 0x400 ;  /* 0x0000040000047882 */ /* 0x008fe20000000000 */
        /* <DEDUP_REMOVED lines=10> */
[----:B------:R-:W2:Y:S02]  /*07d0*/  FENCE.VIEW.ASYNC.S ;  /* 0x00000000000073c6 */ /* 0x000ea40000000000 */
[----:B--2---:R2:W3:Y:S08]  /*07e0*/  SYNCS.EXCH.64 URZ, [UR4+0x40], UR8 ;  /* 0x0000400804ff75b2 */ /* 0x0044f00008000100 */
        /* <DEDUP_REMOVED lines=8> */
.L_x_10:
[----:B------:R-:W4:Y:S01]  /*0870*/  SHFL.IDX PT, R0, R57, RZ, 0x1f ;  /* 0x00001fff39007589 */ /* 0x000f2200000e0000 */
[----:B------:R-:W-:Y:S01]  /*0880*/  NOP ;  /* 0x0000000000007918 */ /* 0x000fe20000000000 */
[----:B----4-:R-:W-:-:S13]  /*0890*/  ISETP.NE.AND P0, PT, R0, 0x3, PT ;  /* 0x000000030000780c */ /* 0x010fda0003f05270 */
[----:B------:R-:W-:Y:S05]  /*08a0*/  @P0 BRA `(.L_x_11) ;  /* 0x00000000002c0947 */ /* 0x000fea0003800000 */
[----:B--23--:R-:W-:Y:S01]  /*08b0*/  UMOV UR6, 0x400 ;  /* 0x0000040000067882 */ /* 0x00cfe20000000000 */
[----:B------:R-:W-:Y:S01]  /*08c0*/  UMOV UR4, 0x20 ;  /* 0x0000002000047882 */ /* 0x000fe20000000000 */
[----:B------:R-:W-:Y:S02]  /*08d0*/  ULEA UR6, UR47, UR6, 0x18 ;  /* 0x000000062f067291 */ /* 0x000fe4000f8ec0ff */
[----:B------:R-:W-:-:S04]  /*08e0*/  UIADD3 UR4, UPT, UPT, -UR4, 0x100000, URZ ;  /* 0x0010000004047890 */ /* 0x000fc8000fffe1ff */
[----:B------:R-:W-:Y:S02]  /*08f0*/  USHF.L.U32 UR5, UR4, 0xb, URZ ;  /* 0x0000000b04057899 */ /* 0x000fe400080006ff */
[----:B------:R-:W-:Y:S01]  /*0900*/  USHF.L.U32 UR4, UR4, 0x1, URZ ;  /* 0x0000000104047899 */ /* 0x000fe200080006ff */
[----:B------:R-:W-:Y:S01]  /*0910*/  ELECT P0, URZ, PT ;  /* 0x0000000000ff782f */ /* 0x000fe20003800000 */
[----:B------:R-:W2:Y:S10]  /*0920*/  FENCE.VIEW.ASYNC.S ;  /* 0x00000000000073c6 */ /* 0x000eb40000000000 */
[----:B--2---:R4:W2:Y:S01]  /*0930*/  SYNCS.EXCH.64 URZ, [UR6+0x80], UR4 ;  /* 0x0000800406ff75b2 */ /* 0x0048a20008000100 */
[----:B------:R4:W3:Y:S02]  /*0940*/  SYNCS.EXCH.64 URZ, [UR6+0x88], UR4 ;  /* 0x0000880406ff75b2 */ /* 0x0008e40008000100 */
[----:B----4-:R-:W-:Y:S01]  /*0950*/  NOP ;  /* 0x0000000000007918 */ /* 0x010fe20000000000 */
.L_x_11:
[----:B------:R-:W4:Y:S01]  /*0960*/  SHFL.IDX PT, R0, R57, RZ, 0x1f ;  /* 0x00001fff39007589 */ /* 0x000f2200000e0000 */
[----:B------:R-:W-:Y:S01]  /*0970*/  NOP ;  /* 0x0000000000007918 */ /* 0x000fe20000000000 */
[----:B----4-:R-:W-:-:S13]  /*0980*/  ISETP.NE.AND P0, PT, R0, 0x4, PT ;  /* 0x000000040000780c */ /* 0x010fda0003f05270 */
[----:B------:R-:W-:Y:S05]  /*0990*/  @P0 BRA `(.L_x_12) ;  /* 0x0000000000480947 */ /* 0x000fea0003800000 */
[----:B--23--:R-:W-:Y:S01]  /*09a0*/  UMOV UR4, 0x3a0 ;  /* 0x000003a000047882 */ /* 0x00cfe20000000000 */
[----:B------:R-:W-:Y:S01]  /*09b0*/  UMOV UR6, 0x400 ;  /* 0x0000040000067882 */ /* 0x000fe20000000000 */
[----:B------:R-:W-:Y:S01]  /*09c0*/  USEL UR4, UR4, 0x320, UP3 ;  /* 0x0000032004047887 */ /* 0x000fe20009800000 */
        /* <DEDUP_REMOVED lines=10> */
[----:B--2---:R4:W2:Y:S08]  /*0a70*/  SYNCS.EXCH.64 URZ, [UR6+0x90], UR8 ;  /* 0x0000900806ff75b2 */ /* 0x0048b00008000100 */
[----:B------:R4:W3:Y:S01]  /*0a80*/  SYNCS.EXCH.64 URZ, [UR6+0xa0], UR4 ;  /* 0x0000a00406ff75b2 */ /* 0x0008e20008000100 */
[----:B------:R4:W1:Y:S01]  /*0a90*/  SYNCS.EXCH.64 URZ, [UR6+0x98], UR8 ;  /* 0x0000980806ff75b2 */ /* 0x0008620008000100 */
[----:B------:R4:W1:Y:S02]  /*0aa0*/  SYNCS.EXCH.64 URZ, [UR6+0xa8], UR4 ;  /* 0x0000a80406ff75b2 */ /* 0x0008640008000100 */
[----:B----4-:R-:W-:Y:S01]  /*0ab0*/  NOP ;  /* 0x0000000000007918 */ /* 0x010fe20000000000 */
.L_x_12:
[----:B------:R-:W4:Y:S01]  /*0ac0*/  SHFL.IDX PT, R0, R57, RZ, 0x1f ;  /* 0x00001fff39007589 */ /* 0x000f2200000e0000 */
[----:B------:R-:W-:Y:S01]  /*0ad0*/  NOP ;  /* 0x0000000000007918 */ /* 0x000fe20000000000 */
[----:B----4-:R-:W-:-:S13]  /*0ae0*/  ISETP.NE.AND P0, PT, R0, 0x5, PT ;  /* 0x000000050000780c */ /* 0x010fda0003f05270 */
[----:B------:R-:W-:Y:S05]  /*0af0*/  @P0 BRA `(.L_x_13) ;  /* 0x0000000000540947 */ /* 0x000fea0003800000 */
[----:B--23--:R-:W-:Y:S01]  /*0b00*/  UMOV UR4, 0x400 ;  /* 0x0000040000047882 */ /* 0x00cfe20000000000 */
        /* <DEDUP_REMOVED lines=14> */
[----:B------:R4:W1:Y:S01]  /*0bf0*/  SYNCS.EXCH.64 URZ, [UR4+0xd8], UR8 ;  /* 0x0000d80804ff75b2 */ /* 0x0008620008000100 */
[----:B------:R4:W1:Y:S01]  /*0c00*/  SYNCS.EXCH.64 URZ, [UR4+0xc0], UR6 ;  /* 0x0000c00604ff75b2 */ /* 0x0008620008000100 */
[----:B------:R4:W1:Y:S01]  /*0c10*/  SYNCS.EXCH.64 URZ, [UR4+0xe0], UR8 ;  /* 0x0000e00804ff75b2 */ /* 0x0008620008000100 */
[----:B------:R4:W1:Y:S01]  /*0c20*/  SYNCS.EXCH.64 URZ, [UR4+0xc8], UR6 ;  /* 0x0000c80604ff75b2 */ /* 0x0008620008000100 */
[----:B------:R4:W1:Y:S02]  /*0c30*/  SYNCS.EXCH.64 URZ, [UR4+0xe8], UR8 ;  /* 0x0000e80804ff75b2 */ /* 0x0008640008000100 */
[----:B----4-:R-:W-:Y:S01]  /*0c40*/  NOP ;  /* 0x0000000000007918 */ /* 0x010fe20000000000 */
.L_x_13:
[----:B------:R-:W4:Y:S01]  /*0c50*/  SHFL.IDX PT, R0, R57, RZ, 0x1f ;  /* 0x00001fff39007589 */ /* 0x000f2200000e0000 */
[----:B------:R-:W-:Y:S01]  /*0c60*/  ISETP.NE.OR P1, PT, RZ, UR18, !P1 ;  /* 0x00000012ff007c0c */ /* 0x000fe2000cf25670 */
        /* <DEDUP_REMOVED lines=12> */
[----:B------:R4:W3:Y:S01]  /*0d30*/  SYNCS.EXCH.64 URZ, [UR4+0x100], UR6 ;  /* 0x0001000604ff75b2 */ /* 0x0008e20008000100 */
[----:B------:R4:W1:Y:S01]  /*0d40*/  SYNCS.EXCH.64 URZ, [UR4+0xf8], UR6 ;  /* 0x0000f80604ff75b2 */ /* 0x0008620008000100 */
[----:B------:R4:W1:Y:S02]  /*0d50*/  SYNCS.EXCH.64 URZ, [UR4+0x108], UR6 ;  /* 0x0001080604ff75b2 */ /* 0x0008640008000100 */
[----:B----4-:R-:W-:Y:S01]  /*0d60*/  NOP ;  /* 0x0000000000007918 */ /* 0x010fe20000000000 */
.L_x_14:
[----:B------:R-:W-:Y:S01]  /*0d70*/  VOTEU.ALL UP0, P1 ;  /* 0x0000000000ff7886 */ /* 0x000fe20000800000 */
[----:B--23--:R-:W-:Y:S01]  /*0d80*/  UMOV UR4, 0x20 ;  /* 0x0000002000047882 */ /* 0x00cfe20000000000 */
[----:B------:R-:W2:Y:S01]  /*0d90*/  LDCU UR7, c[0x0][0x36c] ;  /* 0x00006d80ff0777ac */ /* 0x000ea20008000800 */
[----:B------:R-:W-:Y:S01]  /*0da0*/  NOP ;  /* 0x0000000000007918 */ /* 0x000fe20000000000 */
[----:B------:R-:W-:Y:S01]  /*0db0*/  LOP3.LUT R0, R70, 0x1f, RZ, 0xc0, !PT ;  /* 0x0000001f46007812 */ /* 0x000fe200078ec0ff */
[----:B------:R-:W-:Y:S01]  /*0dc0*/  @!UP0 UMOV UR6, 0x400 ;  /* 0x0000040000068882 */ /* 0x000fe20000000000 */
[----:B------:R-:W-:-:S04]  /*0dd0*/  @!UP0 UIADD3 UR4, UPT, UPT, -UR4, 0x100000, URZ ;  /* 0x0010000004048890 */ /* 0x000fc8000fffe1ff */
[----:B------:R-:W-:Y:S02]  /*0de0*/  @!UP0 USHF.L.U32 UR5, UR4, 0xb, URZ ;  /* 0x0000000b04058899 */ /* 0x000fe400080006ff */
[----:B------:R-:W-:Y:S02]  /*0df0*/  @!UP0 USHF.L.U32 UR4, UR4, 0x1, URZ ;  /* 0x0000000104048899 */ /* 0x000fe400080006ff */
[----:B------:R-:W-:Y:S01]  /*0e00*/  @!UP0 ULEA UR6, UR47, UR6, 0x18 ;  /* 0x000000062f068291 */ /* 0x000fe2000f8ec0ff */
[----:B------:R-:W-:Y:S01]  /*0e10*/  VOTEU.ALL UP0, P1 ;  /* 0x0000000000ff7886 */ /* 0x000fe20000800000 */
[----:B------:R-:W-:Y:S02]  /*0e20*/  UISETP.NE.AND UP4, UPT, UR18, URZ, UPT ;  /* 0x000000ff1200728c */ /* 0x000fe4000bf85270 */
[----:B--2---:R-:W-:Y:S01]  /*0e30*/  UISETP.EQ.U32.AND UP5, UPT, UR7, 0x1, UPT ;  /* 0x000000010700788c */ /* 0x004fe2000bfa2070 */
[----:B------:R-:W2:Y:S07]  /*0e40*/  FENCE.VIEW.ASYNC.S ;  /* 0x00000000000073c6 */ /* 0x000eae0000000000 */
[----:B--2---:R2:W3:Y:S01]  /*0e50*/  @!UP0 SYNCS.EXCH.64 URZ, [UR6+0x110], UR4 ;  /* 0x0001100406ff85b2 */ /* 0x0044e20008000100 */
[----:B------:R-:W-:Y:S05]  /*0e60*/  BRA.U !UP5, `(.L_x_15) ;  /* 0x000000010d087547 */ /* 0x000fea000b800000 */
[----:B-1-3--:R-:W-:Y:S01]  /*0e70*/  UCGABAR_ARV ;  /* 0x00000000000079c7 */ /* 0x00afe20008000000 */
[----:B------:R-:W-:Y:S05]  /*0e80*/  BRA `(.L_x_16) ;  /* 0x0000000000047947 */ /* 0x000fea0003800000 */
.L_x_15:
[----:B-1-3--:R-:W-:Y:S01]  /*0e90*/  NOP ;  /* 0x0000000000007918 */ /* 0x00afe20000000000 */
.L_x_16:
[----:B------:R-:W1:Y:S01]  /*0ea0*/  S2UR UR21, SR_CTAID.X ;  /* 0x00000000001579c3 */ /* 0x000e620000002500 */
[----:B------:R-:W-:-:S05]  /*0eb0*/  CS2R.32 R58, SR_CgaSize ;  /* 0x00000000003a7805 */ /* 0x000fca0000008a00 */
[----:B------:R-:W-:-:S05]  /*0ec0*/  IMAD R58, R58, -0xa0, RZ ;  /* 0xffffff603a3a7824 */ /* 0x000fca00078e02ff */
[----:B--2---:R-:W-:-:S14]  /*0ed0*/  R2UR UR5, R58 ;  /* 0x000000003a0572ca */ /* 0x004fdc00000e0000 */
[----:B------:R-:W2:Y:S01]  /*0ee0*/  LDCU UR5, c[0x0][UR5+0x2b0] ;  /* 0x00005600050577ac */ /* 0x000ea20008000800 */
[----:B------:R-:W-:-:S05]  /*0ef0*/  CS2R.32 R58, SR_CgaSize ;  /* 0x00000000003a7805 */ /* 0x000fca0000008a00 */
[----:B------:R-:W-:-:S05]  /*0f00*/  IMAD R58, R58, -0xa0, RZ ;  /* 0xffffff603a3a7824 */ /* 0x000fca00078e02ff */
[----:B------:R-:W-:-:S14]  /*0f10*/  R2UR UR4, R58 ;  /* 0x000000003a0472ca */ /* 0x000fdc00000e0000 */
[----:B------:R-:W3:Y:S01]  /*0f20*/  LDCU UR4, c[0x0][UR4+0x2b4] ;  /* 0x00005680040477ac */ /* 0x000ee20008000800 */
[----:B------:R-:W4:Y:S01]  /*0f30*/  S2UR UR7, SR_CTAID.Y ;  /* 0x00000000000779c3 */ /* 0x000f220000002600 */
[----:B------:R-:W-:-:S05]  /*0f40*/  CS2R.32 R58, SR_CgaSize ;  /* 0x00000000003a7805 */ /* 0x000fca0000008a00 */
[----:B------:R-:W-:-:S05]  /*0f50*/  IMAD R58, R58, -0xa0, RZ ;  /* 0xffffff603a3a7824 */ /* 0x000fca00078e02ff */
[----:B------:R-:W-:-:S14]  /*0f60*/  R2UR UR8, R58 ;  /* 0x000000003a0872ca */ /* 0x000fdc00000e0000 */
[----:B------:R-:W3:Y:S01]  /*0f70*/  LDCU UR8, c[0x0][UR8+0x2a0] ;  /* 0x00005400080877ac */ /* 0x000ee20008000800 */
[----:B------:R-:W-:Y:S01]  /*0f80*/  UISETP.GT.U32.AND UP0, UPT, UR68, 0xffff, UPT ;  /* 0x0000ffff4400788c */ /* 0x000fe2000bf04070 */
[----:B------:R-:W3:Y:S01]  /*0f90*/  LDCU UR19, c[0x0][0xb24] ;  /* 0x00016480ff1377ac */ /* 0x000ee20008000800 */
[----:B------:R-:W1:Y:S01]  /*0fa0*/  S2UR UR36, SR_CTAID.Z ;  /* 0x00000000002479c3 */ /* 0x000e620000002700 */
[----:B------:R-:W-:-:S05]  /*0fb0*/  CS2R.32 R58, SR_CgaSize ;  /* 0x00000000003a7805 */ /* 0x000fca0000008a00 */
[----:B------:R-:W-:-:S05]  /*0fc0*/  IMAD R58, R58, -0xa0, RZ ;  /* 0xffffff603a3a7824 */ /* 0x000fca00078e02ff */
[----:B------:R-:W-:-:S14]  /*0fd0*/  R2UR UR63, R58 ;  /* 0x000000003a3f72ca */ /* 0x000fdc00000e0000 */
[----:B------:R-:W3:Y:S01]  /*0fe0*/  LDCU UR63, c[0x0][UR63+0x2a4] ;  /* 0x000054803f3f77ac */ /* 0x000ee20008000800 */
[----:B------:R-:W-:Y:S01]  /*0ff0*/  USHF.L.U32 UR37, UR47, 0xa, URZ ;  /* 0x0000000a2f257899 */ /* 0x000fe200080006ff */
[----:B-1----:R-:W-:Y:S01]  /*1000*/  I2FP.F32.U32 R3, UR21 ;  /* 0x0000001500037c45 */ /* 0x002fe20008201000 */
[----:B------:R-:W-:Y:S01]  /*1010*/  UMOV UR28, 0x5 ;  /* 0x00000005001c7882 */ /* 0x000fe20000000000 */
[----:B------:R-:W1:Y:S03]  /*1020*/  LDCU UR42, c[0x0][0xb24] ;  /* 0x00016480ff2a77ac */ /* 0x000e660008000800 */
[----:B--2---:R-:W-:Y:S01]  /*1030*/  FMUL R3, R3, UR5 ;  /* 0x0000000503037c20 */ /* 0x004fe20008400000 */
[----:B------:R-:W-:Y:S01]  /*1040*/  USEL UR5, UR68, 0xffff, !UP0 ;  /* 0x0000ffff44057887 */ /* 0x000fe2000c000000 */
[----:B----4-:R-:W-:Y:S01]  /*1050*/  I2FP.F32.U32 R2, UR7 ;  /* 0x0000000700027c45 */ /* 0x010fe20008201000 */
[----:B------:R-:W2:Y:S03]  /*1060*/  LDCU UR23, c[0x0][0xb30] ;  /* 0x00016600ff1777ac */ /* 0x000ea60008000800 */
[----:B------:R-:W4:Y:S01]  /*1070*/  F2I.U32.TRUNC.NTZ R3, R3 ;  /* 0x0000000300037305 */ /* 0x000f22000020f000 */
[----:B---3--:R-:W-:Y:S01]  /*1080*/  FMUL R2, R2, UR4 ;  /* 0x0000000402027c20 */ /* 0x008fe20008400000 */
[----:B------:R-:W-:-:S02]  /*1090*/  ULOP3.LUT UR31, UR5, 0xffff, URZ, 0xc0, !UPT ;  /* 0x0000ffff051f7892 */ /* 0x000fc4000f8ec0ff */
[----:B------:R-:W-:Y:S01]  /*10a0*/  UISETP.GE.AND UP2, UPT, UR19, 0x1, UPT ;  /* 0x000000011300788c */ /* 0x000fe2000bf46270 */
[----:B------:R-:W-:-:S03]  /*10b0*/  UMOV UR20, UR7 ;  /* 0x0000000700147c82 */ /* 0x000fc60008000000 */
[----:B------:R-:W3:Y:S01]  /*10c0*/  F2I.U32.TRUNC.NTZ R2, R2 ;  /* 0x0000000200027305 */ /* 0x000ee2000020f000 */
[----:B------:R-:W-:Y:S01]  /*10d0*/  UMOV UR16, UR21 ;  /* 0x0000001500107c82 */ /* 0x000fe20008000000 */
[----:B----4-:R-:W-:Y:S02]  /*10e0*/  R2UR UR4, R3 ;  /* 0x00000000030472ca */ /* 0x010fe400000e0000 */
[----:B------:R-:W-:Y:S02]  /*10f0*/  PRMT R3, RZ, 0x7610, R3 ;  /* 0x00007610ff037816 */ /* 0x000fe40000000003 */
[----:B---3--:R-:W-:Y:S02]  /*1100*/  R2UR UR6, R2 ;  /* 0x00000000020672ca */ /* 0x008fe400000e0000 */
[----:B------:R-:W-:-:S07]  /*1110*/  PRMT R2, RZ, 0x7610, R2 ;  /* 0x00007610ff027816 */ /* 0x000fce0000000002 */
[----:B------:R-:W-:-:S04]  /*1120*/  UIADD3 UR5, UPT, UPT, -UR4, URZ, URZ ;  /* 0x000000ff04057290 */ /* 0x000fc8000fffe1ff */
[----:B------:R-:W-:Y:S02]  /*1130*/  UIMAD UR5, UR8, UR5, UR21 ;  /* 0x00000005080572a4 */ /* 0x000fe4000f8e0215 */
[----:B------:R-:W-:-:S04]  /*1140*/  UIADD3 UR4, UPT, UPT, -UR6, URZ, URZ ;  /* 0x000000ff06047290 */ /* 0x000fc8000fffe1ff */
[----:B------:R-:W-:Y:S01]  /*1150*/  IMAD.U32 R58, RZ, RZ, UR5 ;  /* 0x00000005ff3a7e24 */ /* 0x000fe2000f8e00ff */
[----:B------:R-:W-:Y:S01]  /*1160*/  UIMAD UR63, UR63, UR4, UR7 ;  /* 0x000000043f3f72a4 */ /* 0x000fe2000f8e0207 */
[----:B-12---:R-:W-:Y:S11]  /*1170*/  BRA.U UP4, `(.L_x_17) ;  /* 0x0000000104407547 */ /* 0x006ff6000b800000 */
[----:B------:R-:W-:-:S13]  /*1180*/  R2UR UR4, R58 ;  /* 0x000000003a0472ca */ /* 0x000fda00000e0000 */
[----:B------:R-:W-:Y:S02]  /*1190*/  UISETP.GT.U32.AND UP0, UPT, UR4, 0x1, UPT ;  /* 0x000000010400788c */ /* 0x000fe4000bf04070 */
[----:B------:R-:W-:Y:S02]  /*11a0*/  ULOP3.LUT UR4, UR4, 0xfffffffe, URZ, 0xc0, !UPT ;  /* 0xfffffffe04047892 */ /* 0x000fe4000f8ec0ff */
[----:B------:R-:W-:Y:S02]  /*11b0*/  UISETP.NE.AND UP1, UPT, UR63, URZ, UP0 ;  /* 0x000000ff3f00728c */ /* 0x000fe40008725270 */
[----:B------:R-:W-:Y:S02]  /*11c0*/  UISETP.NE.AND UP0, UPT, UR63, 0x1, UP0 ;  /* 0x000000013f00788c */ /* 0x000fe40008705270 */
[----:B------:R-:W-:Y:S02]  /*11d0*/  USEL UR7, URZ, 0x1, UP1 ;  /* 0x00000001ff077887 */ /* 0x000fe40008800000 */
[----:B------:R-:W-:-:S02]  /*11e0*/  USEL UR6, URZ, 0x4, UP0 ;  /* 0x00000004ff067887 */ /* 0x000fc40008000000 */
[----:B------:R-:W-:Y:S02]  /*11f0*/  USEL UR5, URZ, 0x2, UP1 ;  /* 0x00000002ff057887 */ /* 0x000fe40008800000 */
[----:B------:R-:W-:Y:S02]  /*1200*/  ULEA UR4, UR63, UR4, 0x1 ;  /* 0x000000043f047291 */ /* 0x000fe4000f8e08ff */
[----:B------:R-:W-:Y:S02]  /*1210*/  USEL UR8, URZ, 0x8, UP0 ;  /* 0x00000008ff087887 */ /* 0x000fe40008000000 */
[----:B------:R-:W-:-:S03]  /*1220*/  UIADD3 UR5, UPT, UPT, UR5, UR6, UR7 ;  /* 0x0000000605057290 */ /* 0x000fc6000fffe007 */
[----:B------:R-:W-:Y:S01]  /*1230*/  UMOV UR6, 0x3 ;  /* 0x0000000300067882 */ /* 0x000fe20000000000 */
[----:B------:R-:W-:Y:S02]  /*1240*/  UIADD3 UR5, UPT, UPT, UR5, UR8, URZ ;  /* 0x0000000805057290 */ /* 0x000fe4000fffe0ff */
[----:B------:R-:W-:-:S04]  /*1250*/  USHF.L.U32 UR4, UR6, UR4, URZ ;  /* 0x0000000406047299 */ /* 0x000fc800080006ff */
[----:B------:R-:W-:Y:S02]  /*1260*/  MOV R3, UR5 ;  /* 0x0000000500037c02 */ /* 0x000fe40008000f00 */
[----:B------:R-:W-:Y:S02]  /*1270*/  IMAD.U32 R2, RZ, RZ, UR4 ;  /* 0x00000004ff027e24 */ /* 0x000fe4000f8e00ff */
.L_x_17:
[----:B------:R-:W-:Y:S05]  /*1280*/  BRA.U !UP2, `(.L_x_18) ;  /* 0x000000010ad47547 */ /* 0x000fea000b800000 */
[----:B------:R-:W1:Y:S01]  /*1290*/  LDCU.128 UR24, c[0x0][0xb10] ;  /* 0x00016200ff1877ac */ /* 0x000e620008000c00 */
[----:B------:R-:W2:Y:S01]  /*12a0*/  LDCU UR6, c[0x0][0x370] ;  /* 0x00006e00ff0677ac */ /* 0x000ea20008000800 */
[----:B------:R-:W3:Y:S01]  /*12b0*/  LDCU UR5, c[0x0][0x374] ;  /* 0x00006e80ff0577ac */ /* 0x000ee20008000800 */
[----:B------:R-:W4:Y:S01]  /*12c0*/  LDCU UR22, c[0x0][0xb0c] ;  /* 0x00016180ff1677ac */ /* 0x000f220008000800 */
[----:B------:R-:W4:Y:S01]  /*12d0*/  LDCU UR4, c[0x0][0xb20] ;  /* 0x00016400ff0477ac */ /* 0x000f220008000800 */
[----:B------:R-:W4:Y:S01]  /*12e0*/  LDCU.64 UR8, c[0x0][0xb28] ;  /* 0x00016500ff0877ac */ /* 0x000f220008000a00 */
[----:B-1----:R-:W-:Y:S02]  /*12f0*/  UISETP.NE.AND UP0, UPT, UR26, 0x1, UPT ;  /* 0x000000011a00788c */ /* 0x002fe4000bf05270 */
[----:B---3--:R-:W-:Y:S02]  /*1300*/  UIMAD.WIDE.U32 UR10, UR5, UR27, URZ ;  /* 0x0000001b050a72a5 */ /* 0x008fe4000f8e00ff */
[----:B--2---:R-:W-:-:S02]  /*1310*/  UIMAD.WIDE.U32 UR12, UR6, UR24, URZ ;  /* 0x00000018060c72a5 */ /* 0x004fc4000f8e00ff */
[----:B----4-:R-:W-:Y:S02]  /*1320*/  UISETP.NE.AND UP1, UPT, UR22, 0x1, UPT ;  /* 0x000000011600788c */ /* 0x010fe4000bf25270 */
[----:B------:R-:W-:Y:S01]  /*1330*/  UISETP.NE.AND UP2, UPT, UR19, 0x1, UPT ;  /* 0x000000011300788c */ /* 0x000fe2000bf45270 */
[----:B------:R-:W-:Y:S02]  /*1340*/  UMOV UR10, UR11 ;  /* 0x0000000b000a7c82 */ /* 0x000fe40008000000 */
[----:B------:R-:W-:Y:S01]  /*1350*/  UMOV UR12, UR13 ;  /* 0x0000000d000c7c82 */ /* 0x000fe20008000000 */
[----:B------:R-:W-:Y:S02]  /*1360*/  @UP0 USHF.R.U32.HI UR5, URZ, UR4, UR10 ;  /* 0x00000004ff050299 */ /* 0x000fe4000801160a */
[----:B------:R-:W-:Y:S02]  /*1370*/  UIMAD.WIDE.U32 UR16, UR20, UR27, URZ ;  /* 0x0000001b141072a5 */ /* 0x000fe4000f8e00ff */
[----:B------:R-:W-:-:S02]  /*1380*/  UIMAD.WIDE.U32 UR10, UR5, UR8, URZ ;  /* 0x00000008050a72a5 */ /* 0x000fc4000f8e00ff */
[----:B------:R-:W-:Y:S02]  /*1390*/  @UP1 USHF.R.U32.HI UR6, URZ, UR25, UR12 ;  /* 0x00000019ff061299 */ /* 0x000fe4000801160c */
[----:B------:R-:W-:Y:S02]  /*13a0*/  UIMAD.WIDE.U32 UR14, UR21, UR24, URZ ;  /* 0x00000018150e72a5 */ /* 0x000fe4000f8e00ff */
[----:B------:R-:W-:Y:S01]  /*13b0*/  UIMAD.WIDE.U32 UR12, UR6, UR8, URZ ;  /* 0x00000008060c72a5 */ /* 0x000fe2000f8e00ff */
[----:B------:R-:W-:Y:S01]  /*13c0*/  UMOV UR16, UR17 ;  /* 0x0000001100107c82 */ /* 0x000fe20008000000 */
[----:B------:R-:W-:Y:S01]  /*13d0*/  UMOV UR10, UR11 ;  /* 0x0000000b000a7c82 */ /* 0x000fe20008000000 */
[----:B------:R-:W-:Y:S02]  /*13e0*/  USHF.R.U32.HI UR16, URZ, UR4, UR16 ;  /* 0x00000004ff107299 */ /* 0x000fe40008011610 */
[----:B------:R-:W-:Y:S02]  /*13f0*/  @UP2 USHF.R.U32.HI UR5, URZ, UR9, UR10 ;  /* 0x00000009ff052299 */ /* 0x000fe4000801160a */
[----:B------:R-:W-:Y:S01]  /*1400*/  UMOV UR7, UR13 ;  /* 0x0000000d00077c82 */ /* 0x000fe20008000000 */
[----:B------:R-:W-:Y:S01]  /*1410*/  UMOV UR14, UR15 ;  /* 0x0000000f000e7c82 */ /* 0x000fe20008000000 */
[----:B------:R-:W-:-:S02]  /*1420*/  @UP2 USHF.R.U32.HI UR6, URZ, UR9, UR7 ;  /* 0x00000009ff062299 */ /* 0x000fc40008011607 */
[----:B------:R-:W-:Y:S02]  /*1430*/  USHF.R.U32.HI UR14, URZ, UR25, UR14 ;  /* 0x00000019ff0e7299 */ /* 0x000fe4000801160e */
[----:B------:R-:W-:Y:S02]  /*1440*/  USEL UR4, UR20, UR16, !UP0 ;  /* 0x0000001014047287 */ /* 0x000fe4000c000000 */
[----:B------:R-:W-:Y:S02]  /*1450*/  UIMAD UR7, UR5, UR19, URZ ;  /* 0x00000013050772a4 */ /* 0x000fe4000f8e02ff */
[----:B------:R-:W-:Y:S02]  /*1460*/  USEL UR5, UR21, UR14, !UP1 ;  /* 0x0000000e15057287 */ /* 0x000fe4000c800000 */
[----:B------:R-:W-:Y:S02]  /*1470*/  UIMAD UR12, UR6, UR19, URZ ;  /* 0x00000013060c72a4 */ /* 0x000fe4000f8e02ff */
[----:B------:R-:W-:-:S02]  /*1480*/  UISETP.GE.AND UP0, UPT, UR4, UR7, UPT ;  /* 0x000000070400728c */ /* 0x000fc4000bf06270 */
[----:B------:R-:W-:Y:S02]  /*1490*/  UIMAD.WIDE.U32 UR10, UR4, UR8, URZ ;  /* 0x00000008040a72a5 */ /* 0x000fe4000f8e00ff */
[----:B------:R-:W-:Y:S02]  /*14a0*/  UISETP.GE.OR UP0, UPT, UR5, UR12, UP0 ;  /* 0x0000000c0500728c */ /* 0x000fe40008706670 */
[----:B------:R-:W-:Y:S02]  /*14b0*/  UIMAD.WIDE.U32 UR12, UR5, UR8, URZ ;  /* 0x00000008050c72a5 */ /* 0x000fe4000f8e00ff */
[----:B------:R-:W-:Y:S01]  /*14c0*/  UIADD3 UR10, UPT, UPT, -UR4, URZ, URZ ;  /* 0x000000ff040a7290 */ /* 0x000fe2000fffe1ff */
[----:B------:R-:W-:Y:S01]  /*14d0*/  UMOV UR8, UR11 ;  /* 0x0000000b00087c82 */ /* 0x000fe20008000000 */
[----:B------:R-:W-:Y:S02]  /*14e0*/  UIADD3 UR16, UPT, UPT, -UR5, URZ, URZ ;  /* 0x000000ff05107290 */ /* 0x000fe4000fffe1ff */
[----:B------:R-:W-:-:S03]  /*14f0*/  USHF.R.U32.HI UR8, URZ, UR9, UR8 ;  /* 0x00000009ff087299 */ /* 0x000fc60008011608 */
[----:B------:R-:W-:Y:S01]  /*1500*/  @!UP0 UMOV UR7, UR13 ;  /* 0x0000000d00078c82 */ /* 0x000fe20008000000 */
[----:B------:R-:W-:Y:S02]  /*1510*/  UIMAD UR20, UR26, UR10, UR20 ;  /* 0x0000000a1a1472a4 */ /* 0x000fe4000f8e0214 */
[----:B------:R-:W-:Y:S02]  /*1520*/  USEL UR8, UR4, UR8, !UP2 ;  /* 0x0000000804087287 */ /* 0x000fe4000d000000 */
[----:B------:R-:W-:Y:S02]  /*1530*/  @!UP0 USHF.R.U32.HI UR7, URZ, UR9, UR7 ;  /* 0x00000009ff078299 */ /* 0x000fe40008011607 */
[----:B------:R-:W-:Y:S02]  /*1540*/  UIADD3 UR9, UPT, UPT, -UR8, URZ, URZ ;  /* 0x000000ff08097290 */ /* 0x000fe4000fffe1ff */
[----:B------:R-:W-:Y:S02]  /*1550*/  @!UP0 USEL UR7, UR5, UR7, !UP2 ;  /* 0x0000000705078287 */ /* 0x000fe4000d000000 */
[----:B------:R-:W-:-:S02]  /*1560*/  UIMAD UR9, UR19, UR9, UR4 ;  /* 0x00000009130972a4 */ /* 0x000fc4000f8e0204 */
[----:B------:R-:W-:Y:S02]  /*1570*/  @!UP0 UIADD3 UR8, UPT, UPT, UR8, -UR7, URZ ;  /* 0x8000000708088290 */ /* 0x000fe4000fffe0ff */
[----:B------:R-:W-:Y:S02]  /*1580*/  @!UP0 UIMAD UR6, UR9, UR6, UR7 ;  /* 0x00000006090682a4 */ /* 0x000fe4000f8e0207 */
[----:B------:R-:W-:Y:S02]  /*1590*/  @!UP0 UIMAD UR4, UR8, UR19, UR5 ;  /* 0x00000013080482a4 */ /* 0x000fe4000f8e0205 */
[----:B------:R-:W-:Y:S02]  /*15a0*/  UIMAD UR16, UR22, UR16, UR21 ;  /* 0x00000010161072a4 */ /* 0x000fe4000f8e0215 */
[----:B------:R-:W-:Y:S01]  /*15b0*/  UIMAD UR20, UR4, UR26, UR20 ;  /* 0x0000001a041472a4 */ /* 0x000fe2000f8e0214 */
[----:B------:R-:W-:Y:S02]  /*15c0*/  @!UP0 UMOV UR5, UR6 ;  /* 0x0000000600058c82 */ /* 0x000fe40008000000 */
[----:B------:R-:W-:-:S12]  /*15d0*/  UIMAD UR16, UR5, UR22, UR16 ;  /* 0x00000016051072a4 */ /* 0x000fd8000f8e0210 */
.L_x_18:
[----:B------:R-:W-:Y:S02]  /*15e0*/  UISETP.NE.AND UP1, UPT, UR23, 0x1, UPT ;  /* 0x000000011700788c */ /* 0x000fe4000bf25270 */
[----:B------:R-:W-:Y:S02]  /*15f0*/  UISETP.NE.AND UP0, UPT, UR18, 0x2, UPT ;  /* 0x000000021200788c */ /* 0x000fe4000bf05270 */
[----:B------:R-:W-:Y:S02]  /*1600*/  ULOP3.LUT UR37, UR37, 0x800, URZ, 0xc0, !UPT ;  /* 0x0000080025257892 */ /* 0x000fe4000f8ec0ff */
[----:B------:R-:W-:-:S03]  /*1610*/  USHF.L.U32 UR31, UR28, UR31, URZ ;  /* 0x0000001f1c1f7299 */ /* 0x000fc600080006ff */
[----:B------:R-:W-:Y:S09]  /*1620*/  BRA.U UP1, `(.L_x_19) ;  /* 0x0000000101447547 */ /* 0x000ff2000b800000 */
[----:B------:R-:W1:Y:S01]  /*1630*/  LDCU.128 UR8, c[0x0][0xb10] ;  /* 0x00016200ff0877ac */ /* 0x000e620008000c00 */
[----:B------:R-:W2:Y:S01]  /*1640*/  LDCU UR12, c[0x0][0xb0c] ;  /* 0x00016180ff0c77ac */ /* 0x000ea20008000800 */
[----:B------:R-:W3:Y:S01]  /*1650*/  LDCU UR13, c[0x0][0xb20] ;  /* 0x00016400ff0d77ac */ /* 0x000ee20008000800 */
[----:B-1----:R-:W-:Y:S02]  /*1660*/  UIMAD.WIDE.U32 UR6, UR16, UR8, URZ ;  /* 0x00000008100672a5 */ /* 0x002fe4000f8e00ff */
[----:B------:R-:W-:Y:S02]  /*1670*/  UIMAD.WIDE.U32 UR4, UR20, UR11, URZ ;  /* 0x0000000b140472a5 */ /* 0x000fe4000f8e00ff */
[----:B--2---:R-:W-:Y:S02]  /*1680*/  UISETP.NE.AND UP2, UPT, UR12, 0x1, UPT ;  /* 0x000000010c00788c */ /* 0x004fe4000bf45270 */
[----:B------:R-:W-:Y:S01]  /*1690*/  UISETP.NE.AND UP1, UPT, UR10, 0x1, UPT ;  /* 0x000000010a00788c */ /* 0x000fe2000bf25270 */
[----:B------:R-:W-:-:S02]  /*16a0*/  UMOV UR6, UR7 ;  /* 0x0000000700067c82 */ /* 0x000fc40008000000 */
[----:B------:R-:W-:Y:S01]  /*16b0*/  UMOV UR4, UR5 ;  /* 0x0000000500047c82 */ /* 0x000fe20008000000 */
[----:B------:R-:W-:Y:S02]  /*16c0*/  USHF.R.U32.HI UR6, URZ, UR9, UR6 ;  /* 0x00000009ff067299 */ /* 0x000fe40008011606 */
[----:B---3--:R-:W-:Y:S02]  /*16d0*/  USHF.R.U32.HI UR4, URZ, UR13, UR4 ;  /* 0x0000000dff047299 */ /* 0x008fe40008011604 */
[----:B------:R-:W-:Y:S02]  /*16e0*/  USEL UR5, UR16, UR6, !UP2 ;  /* 0x0000000610057287 */ /* 0x000fe4000d000000 */
[----:B------:R-:W-:-:S04]  /*16f0*/  USEL UR4, UR20, UR4, !UP1 ;  /* 0x0000000414047287 */ /* 0x000fc8000c800000 */
[----:B------:R-:W-:Y:S02]  /*1700*/  UIADD3 UR6, UPT, UPT, -UR4, UR5, URZ ;  /* 0x0000000504067290 */ /* 0x000fe4000fffe1ff */
[----:B------:R-:W-:Y:S02]  /*1710*/  UIADD3 UR4, UPT, UPT, UR4, -UR5, URZ ;  /* 0x8000000504047290 */ /* 0x000fe4000fffe0ff */
[----:B------:R-:W-:Y:S02]  /*1720*/  UIMAD UR20, UR6, UR10, UR20 ;  /* 0x0000000a061472a4 */ /* 0x000fe4000f8e0214 */
[----:B------:R-:W-:-:S12]  /*1730*/  UIMAD UR16, UR4, UR12, UR16 ;  /* 0x0000000c041072a4 */ /* 0x000fd8000f8e0210 */
.L_x_19:
[----:B------:R-:W-:Y:S05]  /*1740*/  BRA.U !UP5, `(.L_x_20) ;  /* 0x000000010d0c7547 */ /* 0x000fea000b800000 */
[----:B------:R-:W-:Y:S01]  /*1750*/  UCGABAR_WAIT ;  /* 0x0000000000007dc7 */ /* 0x000fe20008000000 */
[----:B------:R-:W-:Y:S01]  /*1760*/  CCTL.IVALL ;  /* 0x00000000ff00798f */ /* 0x000fe20002000000 */
[----:B------:R-:W-:Y:S05]  /*1770*/  BRA `(.L_x_21) ;  /* 0x0000000000047947 */ /* 0x000fea0003800000 */
.L_x_20:
[----:B------:R-:W-:Y:S06]  /*1780*/  BAR.SYNC.DEFER_BLOCKING 0x0 ;  /* 0x0000000000007b1d */ /* 0x000fec0000010000 */
.L_x_21:
[----:B------:R-:W-:Y:S05]  /*1790*/  BRA.U UP0, `(.L_x_22) ;  /* 0x00000015007c7547 */ /* 0x000fea000b800000 */
[----:B------:R-:W1:Y:S01]  /*17a0*/  LDCU UR6, c[0x0][0x38c] ;  /* 0x00007180ff0677ac */ /* 0x000e620008000800 */
[----:B------:R-:W-:Y:S01]  /*17b0*/  PLOP3.LUT P2, PT, PT, PT, UP3, 0x80, 0x8 ;  /* 0x000000000008781c */ /* 0x000fe20003f4f038 */
[----:B------:R-:W-:Y:S01]  /*17c0*/  IMAD.MOV.U32 R12, RZ, RZ, 0x1 ;  /* 0x00000001ff0c7424 */ /* 0x000fe200078e00ff */
[----:B------:R-:W-:Y:S01]  /*17d0*/  ISETP.NE.AND P3, PT, R0, RZ, P4 ;  /* 0x000000ff0000720c */ /* 0x000fe20002765270 */
[----:B------:R-:W-:Y:S01]  /*17e0*/  USHF.L.U32 UR7, UR21, 0x7, URZ ;  /* 0x0000000715077899 */ /* 0x000fe200080006ff */
[----:B------:R-:W-:Y:S01]  /*17f0*/  PLOP3.LUT P2, PT, P2, PT, PT, 0x8, 0x80 ;  /* 0x000000000080781c */ /* 0x000fe2000174e170 */
[----:B------:R-:W-:Y:S01]  /*1800*/  USHF.L.U32 UR55, UR21, 0x5, URZ ;  /* 0x0000000515377899 */ /* 0x000fe200080006ff */
[----:B------:R-:W-:Y:S01]  /*1810*/  CS2R R10, SRZ ;  /* 0x00000000000a7805 */ /* 0x000fe2000001ff00 */
[----:B------:R-:W-:Y:S01]  /*1820*/  UISETP.NE.AND UP1, UPT, UR18, URZ, UPT ;  /* 0x000000ff1200728c */ /* 0x000fe2000bf25270 */
[----:B------:R-:W-:Y:S01]  /*1830*/  IMAD.MOV.U32 R9, RZ, RZ, RZ ;  /* 0x000000ffff097224 */ /* 0x000fe200078e00ff */
[----:B------:R-:W2:Y:S01]  /*1840*/  LDCU UR49, c[0x0][0x370] ;  /* 0x00006e00ff3177ac */ /* 0x000ea20008000800 */
[----:B------:R-:W-:Y:S01]  /*1850*/  IMAD.MOV.U32 R8, RZ, RZ, 0x1 ;  /* 0x00000001ff087424 */ /* 0x000fe200078e00ff */
[----:B------:R-:W3:Y:S01]  /*1860*/  LDCU.64 UR44, c[0x0][0x348] ;  /* 0x00006900ff2c77ac */ /* 0x000ee20008000a00 */
[----:B-1----:R-:W-:-:S02]  /*1870*/  UIADD3 UR5, UPT, UPT, UR6, 0x3f, URZ ;  /* 0x0000003f06057890 */ /* 0x002fc4000fffe0ff */
[----:B------:R-:W-:Y:S02]  /*1880*/  UIADD3 UR56, UPT, UPT, UR6, 0x7e, URZ ;  /* 0x0000007e06387890 */ /* 0x000fe4000fffe0ff */
[----:B------:R-:W-:Y:S01]  /*1890*/  USHF.R.S32.HI UR4, URZ, 0x1f, UR5 ;  /* 0x0000001fff047899 */ /* 0x000fe20008011405 */
[----:B------:R-:W1:Y:S03]  /*18a0*/  LDCU UR48, c[0x0][0x374] ;  /* 0x00006e80ff3077ac */ /* 0x000e660008000800 */
[----:B------:R-:W-:Y:S02]  /*18b0*/  ULEA.HI UR4, UR4, UR5, URZ, 0x6 ;  /* 0x0000000504047291 */ /* 0x000fe4000f8f30ff */
[----:B------:R-:W-:Y:S02]  /*18c0*/  UIADD3 UR5, UPT, UPT, UR6, -0x1, URZ ;  /* 0xffffffff06057890 */ /* 0x000fe4000fffe0ff */
[----:B------:R-:W-:-:S02]  /*18d0*/  USHF.R.S32.HI UR51, URZ, 0x6, UR4 ;  /* 0x00000006ff337899 */ /* 0x000fc40008011404 */
[----:B------:R-:W-:Y:S02]  /*18e0*/  UISETP.GE.U32.AND UP2, UPT, UR5, -0x7f, UPT ;  /* 0xffffff810500788c */ /* 0x000fe4000bf46070 */
[----:B------:R-:W-:Y:S02]  /*18f0*/  UISETP.LT.U32.AND UP0, UPT, UR51, 0x4, UPT ;  /* 0x000000043300788c */ /* 0x000fe4000bf01070 */
[----:B------:R-:W-:Y:S02]  /*1900*/  ULOP3.LUT UR5, UR7, 0x80, URZ, 0xc0, !UPT ;  /* 0x0000008007057892 */ /* 0x000fe4000f8ec0ff */
[----:B------:R-:W-:Y:S02]  /*1910*/  USEL UR50, UR51, 0x4, UP0 ;  /* 0x0000000433327887 */ /* 0x000fe40008000000 */
[----:B------:R-:W-:Y:S02]  /*1920*/  ULOP3.LUT UR55, UR55, 0x20, URZ, 0xc0, !UPT ;  /* 0x0000002037377892 */ /* 0x000fe4000f8ec0ff */
[----:B------:R-:W-:-:S02]  /*1930*/  UIADD3 UR4, UPT, UPT, UR50, -0x1, URZ ;  /* 0xffffffff32047890 */ /* 0x000fc4000fffe0ff */
[----:B------:R-:W-:Y:S02]  /*1940*/  @UP2 UIADD3 UR4, UPT, UPT, UR50, URZ, URZ ;  /* 0x000000ff32042290 */ /* 0x000fe4000fffe0ff */
[----:B------:R-:W-:Y:S02]  /*1950*/  USEL UR38, UR40, 0x2, UP1 ;  /* 0x0000000228267887 */ /* 0x000fe40008800000 */
[----:B------:R-:W-:Y:S02]  /*1960*/  ULEA.HI UR53, UR37, UR5, URZ, 0x1b ;  /* 0x0000000525357291 */ /* 0x000fe4000f8fd8ff */
[----:B------:R-:W-:Y:S02]  /*1970*/  UIADD3 UR54, UPT, UPT, UR51, -UR50, URZ ;  /* 0x8000003233367290 */ /* 0x000fe4000fffe0ff */
[----:B------:R-:W-:Y:S02]  /*1980*/  UIADD3 UR39, UPT, UPT, UR4, 0x1, URZ ;  /* 0x0000000104277890 */ /* 0x000fe4000fffe0ff */
[----:B------:R-:W-:Y:S01]  /*1990*/  UIADD3 UR52, UPT, UPT, -UR4, URZ, URZ ;  /* 0x000000ff04347290 */ /* 0x000fe2000fffe1ff */
[----:B-123--:R-:W-:-:S11]  /*19a0*/  UMOV UR29, URZ ;  /* 0x000000ff001d7c82 */ /* 0x00efd60008000000 */
.L_x_46:
[----:B------:R-:W-:Y:S01]  /*19b0*/  UISETP.NE.AND UP0, UPT, UR47, URZ, UPT ;  /* 0x000000ff2f00728c */ /* 0x000fe2000bf05270 */
[----:B-1----:R-:W1:Y:S08]  /*19c0*/  S2UR UR47, SR_CgaCtaId ;  /* 0x00000000002f79c3 */ /* 0x002e700000008800 */
[----:B---3--:R-:W-:Y:S05]  /*19d0*/  BRA.U UP0, `(.L_x_23) ;  /* 0x0000000100347547 */ /* 0x008fea000b800000 */
[----:B------:R-:W2:Y:S01]  /*19e0*/  S2R R0, SR_CgaCtaId ;  /* 0x0000000000007919 */ /* 0x000ea20000008800 */
[----:B------:R-:W-:Y:S02]  /*19f0*/  MOV R3, 0x400 ;  /* 0x0000040000037802 */ /* 0x000fe40000000f00 */
[----:B------:R-:W-:Y:S02]  /*1a00*/  SHF.L.U32 R2, R8, 0x1f, RZ ;  /* 0x0000001f08027819 */ /* 0x000fe400000006ff */
[----:B--2---:R-:W-:-:S05]  /*1a10*/  LEA R0, R0, R3, 0x18 ;  /* 0x0000000300007211 */ /* 0x004fca00078ec0ff */
[----:B------:R-:W-:-:S04]  /*1a20*/  IMAD R3, R9, 0x8, R0 ;  /* 0x0000000809037824 */ /* 0x000fc800078e0200 */
[----:B------:R-:W2:Y:S02]  /*1a30*/  SYNCS.PHASECHK.TRANS64.TRYWAIT P0, [R3+URZ+0x100], R2 ;  /* 0x00010002030075a7 */ /* 0x000ea400080011ff */
[----:B--2---:R-:W-:Y:S05]  /*1a40*/  @!P0 BRA `(.L_x_24) ;  /* 0x0000007400fc8947 */ /* 0x004fea0003800000 */
.L_x_153:
[----:B------:R-:W-:Y:S01]  /*1a50*/  VIADD R9, R9, 0x1 ;  /* 0x0000000109097836 */ /* 0x000fe20000000000 */
[----:B------:R2:W-:Y:S04]  /*1a60*/  SYNCS.ARRIVE.TRANS64.A1T0 RZ, [R3+URZ+0xf0], RZ ;  /* 0x0000f0ff03ff79a7 */ /* 0x0005e800081000ff */
[----:B------:R-:W-:-:S04]  /*1a70*/  ISETP.NE.AND P0, PT, R9, 0x2, PT ;  /* 0x000000020900780c */ /* 0x000fc80003f05270 */
[----:B------:R-:W-:Y:S02]  /*1a80*/  SEL R9, R9, RZ, P0 ;  /* 0x000000ff09097207 */ /* 0x000fe40000000000 */
[----:B--2---:R-:W-:-:S04]  /*1a90*/  SEL R3, RZ, 0x1, P0 ;  /* 0x00000001ff037807 */ /* 0x004fc80000000000 */
[----:B------:R-:W-:Y:S02]  /*1aa0*/  LOP3.LUT R8, R8, R3, RZ, 0x3c, !PT ;  /* 0x0000000308087212 */ /* 0x000fe400078e3cff */
.L_x_23:
[----:B------:R-:W-:Y:S01]  /*1ab0*/  UMOV UR21, 0x400 ;  /* 0x0000040000157882 */ /* 0x000fe20000000000 */
[----:B------:R-:W-:Y:S01]  /*1ac0*/  SHF.L.U32 R0, R12, 0x1f, RZ ;  /* 0x0000001f0c007819 */ /* 0x000fe200000006ff */
[----:B-1----:R-:W-:Y:S02]  /*1ad0*/  ULEA UR21, UR47, UR21, 0x18 ;  /* 0x000000152f157291 */ /* 0x002fe4000f8ec0ff */
[----:B------:R-:W-:Y:S02]  /*1ae0*/  UISETP.GE.U32.AND UP0, UPT, UR56, 0x7f, UPT ;  /* 0x0000007f3800788c */ /* 0x000fe4000bf06070 */
[----:B------:R-:W-:Y:S02]  /*1af0*/  ULEA UR4, UR29, UR21, 0x3 ;  /* 0x000000151d047291 */ /* 0x000fe4000f8e18ff */
[----:B------:R-:W-:Y:S01]  /*1b00*/  ULEA UR19, UR20, UR55, 0x6 ;  /* 0x0000003714137291 */ /* 0x000fe2000f8e30ff */
[----:B------:R-:W-:-:S06]  /*1b10*/  UMOV UR13, URZ ;  /* 0x000000ff000d7c82 */ /* 0x000fcc0008000000 */
[----:B------:R1:W2:Y:S01]  /*1b20*/  SYNCS.PHASECHK.TRANS64.TRYWAIT P1, [UR4+0x20], R0 ;  /* 0x00002000ff0075a7 */ /* 0x0002a20008021104 */
[----:B------:R-:W-:-:S04]  /*1b30*/  ULEA.HI UR4, UR16, UR16, URZ, 0x1 ;  /* 0x0000001010047291 */ /* 0x000fc8000f8f08ff */
[----:B------:R-:W-:-:S04]  /*1b40*/  USHF.L.U32 UR4, UR4, 0x7, URZ ;  /* 0x0000000704047899 */ /* 0x000fc800080006ff */
[----:B------:R-:W-:-:S04]  /*1b50*/  ULOP3.LUT UR35, UR4, 0xffffff00, URZ, 0xc0, !UPT ;  /* 0xffffff0004237892 */ /* 0x000fc8000f8ec0ff */
[----:B------:R-:W-:Y:S01]  /*1b60*/  UIADD3 UR35, UPT, UPT, UR53, UR35, URZ ;  /* 0x0000002335237290 */ /* 0x000fe2000fffe0ff */
[----:B------:R-:W-:Y:S11]  /*1b70*/  BRA.U !UP0, `(.L_x_25) ;  /* 0x0000000508107547 */ /* 0x000ff6000b800000 */
[----:B------:R-:W-:Y:S01]  /*1b80*/  UMOV UR30, UR52 ;  /* 0x00000034001e7c82 */ /* 0x000fe20008000000 */
[----:B------:R-:W-:Y:S01]  /*1b90*/  UMOV UR6, UR29 ;  /* 0x0000001d00067c82 */ /* 0x000fe20008000000 */
[----:B------:R-:W-:-:S05]  /*1ba0*/  UMOV UR26, 0x20 ;  /* 0x00000020001a7882 */ /* 0x000fca0000000000 */
.L_x_33:
[----:B------:R-:W-:Y:S01]  /*1bb0*/  ULEA UR5, UR6, UR21, 0x3 ;  /* 0x0000001506057291 */ /* 0x000fe2000f8e18ff */
[----:B--2---:R-:W-:Y:S01]  /*1bc0*/  @P4 MOV R2, 0x14000 ;  /* 0x0001400000024802 */ /* 0x004fe20000000f00 */
[----:B--23--:R-:W-:Y:S10]  /*1bd0*/  @P1 BRA `(.L_x_26) ;  /* 0x00000000000c1947 */ /* 0x00cff40003800000 */
[----:B------:R-:W-:-:S04]  /*1be0*/  SHF.L.U32 R3, R12, 0x1f, RZ ;  /* 0x0000001f0c037819 */ /* 0x000fc800000006ff */
[----:B------:R-:W2:Y:S02]  /*1bf0*/  SYNCS.PHASECHK.TRANS64.TRYWAIT P0, [UR5+0x20], R3 ;  /* 0x00002003ff0075a7 */ /* 0x000ea40008001105 */
[----:B--2---:R-:W-:Y:S05]  /*1c00*/  @!P0 BRA `(.L_x_27) ;  /* 0x0000007400a08947 */ /* 0x004fea0003800000 */
.L_x_26:
[----:B------:R2:W-:Y:S01]  /*1c10*/  @P4 SYNCS.ARRIVE.TRANS64 RZ, [UR5], R2 ;  /* 0x00000002ffff49a7 */ /* 0x0005e20008000005 */
[----:B------:R-:W-:Y:S02]  /*1c20*/  ULOP3.LUT UR4, UR38, 0x2, URZ, 0xfc, !UPT ;  /* 0x0000000226047892 */ /* 0x000fe4000f8efcff */
[----:B------:R-:W-:Y:S02]  /*1c30*/  UIADD3 UR30, UPT, UPT, UR30, 0x1, URZ ;  /* 0x000000011e1e7890 */ /* 0x000fe4000fffe0ff */
[----:B------:R-:W-:Y:S02]  /*1c40*/  UISETP.NE.AND UP0, UPT, UR4, 0x2, UPT ;  /* 0x000000020400788c */ /* 0x000fe4000bf05270 */
[----:B------:R-:W-:-:S07]  /*1c50*/  UISETP.NE.AND UP2, UPT, UR30, 0x1, UPT ;  /* 0x000000011e00788c */ /* 0x000fce000bf45270 */
[----:B------:R-:W-:Y:S05]  /*1c60*/  BRA.U UP0, `(.L_x_28) ;  /* 0x0000000100047547 */ /* 0x000fea000b800000 */
[----:B------:R-:W-:Y:S05]  /*1c70*/  BPT.TRAP 0x1 ;  /* 0x000000040000795c */ /* 0x000fea0000300000 */
.L_x_28:
[----:B------:R-:W-:Y:S04]  /*1c80*/  BSSY.RECONVERGENT B0, `(.L_x_29) ;  /* 0x0000003000007945 */ /* 0x000fe80003800200 */
[----:B------:R-:W-:Y:S05]  /*1c90*/  @!P3 BRA `(.L_x_30) ;  /* 0x000000000004b947 */ /* 0x000fea0003800000 */
[----:B------:R-:W-:Y:S05]  /*1ca0*/  BPT.TRAP 0x1 ;  /* 0x000000040000795c */ /* 0x000fea0000300000 */
.L_x_30:
[----:B------:R-:W-:Y:S05]  /*1cb0*/  BSYNC.RECONVERGENT B0 ;  /* 0x0000000000007941 */ /* 0x000fea0003800200 */
.L_x_29:
[----:B------:R-:W-:Y:S01]  /*1cc0*/  UIADD3 UR4, UPT, UPT, UR6, 0x1, URZ ;  /* 0x0000000106047890 */ /* 0x000fe2000fffe0ff */
[----:B------:R-:W-:Y:S01]  /*1cd0*/  BSSY.RECONVERGENT B0, `(.L_x_31) ;  /* 0x000002a000007945 */ /* 0x000fe20003800200 */
[----:B------:R-:W-:Y:S02]  /*1ce0*/  ELECT P0, URZ, PT ;  /* 0x0000000000ff782f */ /* 0x000fe40003800000 */
[----:B------:R-:W-:-:S04]  /*1cf0*/  UISETP.NE.AND UP0, UPT, UR4, 0x4, UPT ;  /* 0x000000040400788c */ /* 0x000fc8000bf05270 */
[----:B------:R-:W-:Y:S02]  /*1d00*/  USEL UR7, URZ, 0x1, UP0 ;  /* 0x00000001ff077887 */ /* 0x000fe40008000000 */
[----:B------:R-:W-:-:S04]  /*1d10*/  USEL UR29, UR4, URZ, UP0 ;  /* 0x000000ff041d7287 */ /* 0x000fc80008000000 */
[----:B------:R-:W-:Y:S01]  /*1d20*/  ULEA UR4, UR29, UR21, 0x3 ;  /* 0x000000151d047291 */ /* 0x000fe2000f8e18ff */
[----:B------:R-:W-:-:S04]  /*1d30*/  LOP3.LUT R12, R12, UR7, RZ, 0x3c, !PT ;  /* 0x000000070c0c7c12 */ /* 0x000fc8000f8e3cff */
[----:B-1----:R-:W-:-:S04]  /*1d40*/  SHF.L.U32 R0, R12, 0x1f, RZ ;  /* 0x0000001f0c007819 */ /* 0x002fc800000006ff */
[----:B------:R1:W3:Y:S01]  /*1d50*/  SYNCS.PHASECHK.TRANS64.TRYWAIT P1, [UR4+0x20], R0 ;  /* 0x00002000ff0075a7 */ /* 0x0002e20008021104 */
[----:B------:R-:W-:Y:S05]  /*1d60*/  @!P0 BRA `(.L_x_32) ;  /* 0x0000000000808947 */ /* 0x000fea0003800000 */
[----:B------:R-:W-:Y:S02]  /*1d70*/  USHF.L.U32 UR4, UR6, 0xd, URZ ;  /* 0x0000000d06047899 */ /* 0x000fe400080006ff */
[----:B------:R-:W-:Y:S02]  /*1d80*/  UIADD3 UR22, UP1, UPT, UR44, 0x80, URZ ;  /* 0x000000802c167890 */ /* 0x000fe4000ff3e0ff */
[----:B------:R-:W-:Y:S02]  /*1d90*/  ULOP3.LUT UR24, UR4, UR37, URZ, 0xfc, !UPT ;  /* 0x0000002504187292 */ /* 0x000fe4000f8efcff */
[----:B------:R-:W-:Y:S02]  /*1da0*/  UIADD3 UR14, UP0, UPT, UR44, 0x180, URZ ;  /* 0x000001802c0e7890 */ /* 0x000fe4000ff1e0ff */
[----:B------:R-:W-:Y:S02]  /*1db0*/  ULEA UR24, UR24, UR21, 0x2 ;  /* 0x0000001518187291 */ /* 0x000fe4000f8e10ff */
[----:B------:R-:W-:-:S02]  /*1dc0*/  UIADD3 UR4, UPT, UPT, UR21, UR4, URZ ;  /* 0x0000000415047290 */ /* 0x000fc4000fffe0ff */
[----:B------:R-:W-:Y:S02]  /*1dd0*/  UIADD3 UR34, UPT, UPT, UR26, -0x20, URZ ;  /* 0xffffffe01a227890 */ /* 0x000fe4000fffe0ff */
[----:B------:R-:W-:Y:S02]  /*1de0*/  ULOP3.LUT UR33, UR5, 0xfefffff8, URZ, 0xc0, !UPT ;  /* 0xfefffff805217892 */ /* 0x000fe4000f8ec0ff */
[----:B------:R-:W-:Y:S02]  /*1df0*/  UIADD3.X UR23, UPT, UPT, URZ, UR45, URZ, UP1, !UPT ;  /* 0x0000002dff177290 */ /* 0x000fe40008ffe4ff */
[----:B------:R-:W-:Y:S02]  /*1e00*/  UIADD3 UR32, UPT, UPT, UR24, 0x8400, URZ ;  /* 0x0000840018207890 */ /* 0x000fe4000fffe0ff */
[----:B------:R-:W-:Y:S02]  /*1e10*/  UPRMT UR7, URZ, 0x5410, UR31 ;  /* 0x00005410ff077896 */ /* 0x000fe4000800001f */
[----:B------:R-:W-:-:S02]  /*1e20*/  UIADD3 UR24, UPT, UPT, UR24, 0xc400, URZ ;  /* 0x0000c40018187890 */ /* 0x000fc4000fffe0ff */
[----:B------:R-:W-:Y:S02]  /*1e30*/  UIADD3.X UR15, UPT, UPT, URZ, UR45, URZ, UP0, !UPT ;  /* 0x0000002dff0f7290 */ /* 0x000fe400087fe4ff */
[----:B------:R-:W-:Y:S02]  /*1e40*/  UIADD3 UR16, UPT, UPT, UR4, 0x28400, URZ ;  /* 0x0002840004107890 */ /* 0x000fe4000fffe0ff */
[----:B------:R-:W-:Y:S01]  /*1e50*/  UIADD3 UR8, UPT, UPT, UR4, 0x29400, URZ ;  /* 0x0002940004087890 */ /* 0x000fe2000fffe0ff */
[----:B------:R-:W-:Y:S01]  /*1e60*/  UMOV UR40, 0x0 ;  /* 0x0000000000287882 */ /* 0x000fe20000000000 */
[----:B------:R-:W-:Y:S01]  /*1e70*/  UMOV UR41, 0x10000000 ;  /* 0x1000000000297882 */ /* 0x000fe20000000000 */
[----:B------:R-:W-:Y:S01]  /*1e80*/  UMOV UR27, UR35 ;  /* 0x00000023001b7c82 */ /* 0x000fe20008000000 */
[----:B------:R-:W-:Y:S01]  /*1e90*/  UMOV UR28, UR36 ;  /* 0x00000024001c7c82 */ /* 0x000fe20008000000 */
[----:B------:R-:W-:Y:S01]  /*1ea0*/  UMOV UR25, UR33 ;  /* 0x0000002100197c82 */ /* 0x000fe20008000000 */
[----:B------:R-:W-:Y:S01]  /*1eb0*/  UMOV UR20, UR36 ;  /* 0x0000002400147c82 */ /* 0x000fe20008000000 */
[----:B------:R-:W-:Y:S01]  /*1ec0*/  UMOV UR17, UR33 ;  /* 0x0000002100117c82 */ /* 0x000fe20008000000 */
[----:B------:R-:W-:Y:S01]  /*1ed0*/  UMOV UR18, UR34 ;  /* 0x0000002200127c82 */ /* 0x000fe20008000000 */
[----:B------:R4:W-:Y:S01]  /*1ee0*/  UTMALDG.3D.MULTICAST.2CTA [UR32], [UR22], UR7, desc[UR40] ;  /* 0x00002820160073b4 */ /* 0x0009e20008211807 */
[----:B------:R-:W-:Y:S01]  /*1ef0*/  UMOV UR10, UR26 ;  /* 0x0000001a000a7c82 */ /* 0x000fe20008000000 */
[----:B------:R-:W-:Y:S01]  /*1f00*/  UMOV UR11, UR19 ;  /* 0x00000013000b7c82 */ /* 0x000fe20008000000 */
[----:B------:R-:W-:Y:S01]  /*1f10*/  UMOV UR12, UR36 ;  /* 0x00000024000c7c82 */ /* 0x000fe20008000000 */
[----:B------:R-:W-:Y:S01]  /*1f20*/  UMOV UR9, UR33 ;  /* 0x0000002100097c82 */ /* 0x000fe20008000000 */
[----:B------:R4:W-:Y:S01]  /*1f30*/  UTMALDG.3D.MULTICAST.2CTA [UR24], [UR22], UR7, desc[UR40] ;  /* 0x00002818160073b4 */ /* 0x0009e20008211807 */
[----:B------:R4:W-:Y:S01]  /*1f40*/  UTMALDG.3D.2CTA [UR16], [UR14], desc[UR40] ;  /* 0x000028100e0075b4 */ /* 0x0009e20008211000 */
[----:B------:R4:W-:Y:S02]  /*1f50*/  UTMALDG.3D.2CTA [UR8], [UR14], desc[UR40] ;  /* 0x000028080e0075b4 */ /* 0x0009e40008211000 */
[----:B----4-:R-:W-:Y:S01]  /*1f60*/  NOP ;  /* 0x0000000000007918 */ /* 0x010fe20000000000 */
.L_x_32:
[----:B------:R-:W-:Y:S05]  /*1f70*/  BSYNC.RECONVERGENT B0 ;  /* 0x0000000000007941 */ /* 0x000fea0003800200 */
.L_x_31:
[----:B------:R-:W-:Y:S01]  /*1f80*/  UIADD3 UR26, UPT, UPT, UR26, 0x40, URZ ;  /* 0x000000401a1a7890 */ /* 0x000fe2000fffe0ff */
[----:B------:R-:W-:Y:S01]  /*1f90*/  UMOV UR6, UR29 ;  /* 0x0000001d00067c82 */ /* 0x000fe20008000000 */
[----:B------:R-:W-:Y:S01]  /*1fa0*/  UMOV UR13, UR39 ;  /* 0x00000027000d7c82 */ /* 0x000fe20008000000 */
[----:B------:R-:W-:Y:S09]  /*1fb0*/  BRA.U UP2, `(.L_x_33) ;  /* 0xfffffff902fc7547 */ /* 0x000ff2000b83ffff */
.L_x_25:
[----:B------:R-:W-:Y:S01]  /*1fc0*/  ULEA UR4, UR29, UR21, 0x3 ;  /* 0x000000151d047291 */ /* 0x000fe2000f8e18ff */
[----:B-1----:R-:W-:Y:S01]  /*1fd0*/  SHF.L.U32 R0, R12, 0x1f, RZ ;  /* 0x0000001f0c007819 */ /* 0x002fe200000006ff */
[----:B------:R-:W-:Y:S01]  /*1fe0*/  @!P2 SYNCS.ARRIVE.TRANS64.A1T0 RZ, [UR21+0x88], RZ ;  /* 0x000088ffffffa9a7 */ /* 0x000fe20008100015 */
[----:B------:R-:W-:-:S06]  /*1ff0*/  UISETP.GT.AND UP0, UPT, UR51, UR50, UPT ;  /* 0x000000323300728c */ /* 0x000fcc000bf04270 */
[----:B--23--:R1:W2:Y:S03]  /*2000*/  SYNCS.PHASECHK.TRANS64.TRYWAIT P1, [UR4+0x20], R0 ;  /* 0x00002000ff0075a7 */ /* 0x00c2a60008021104 */
[----:B------:R-:W-:Y:S05]  /*2010*/  BRA.U !UP0, `(.L_x_34) ;  /* 0x0000000508087547 */ /* 0x000fea000b800000 */
[----:B------:R-:W-:Y:S01]  /*2020*/  UIADD3 UR30, UPT, UPT, UR54, UR13, URZ ;  /* 0x0000000d361e7290 */ /* 0x000fe2000fffe0ff */
[----:B------:R-:W-:-:S11]  /*2030*/  UMOV UR7, UR29 ;  /* 0x0000001d00077c82 */ /* 0x000fd60008000000 */
.L_x_42:
[----:B------:R-:W-:Y:S01]  /*2040*/  ULEA UR6, UR7, UR21, 0x3 ;  /* 0x0000001507067291 */ /* 0x000fe2000f8e18ff */
[----:B--2---:R-:W-:Y:S01]  /*2050*/  @P4 MOV R2, 0x14000 ;  /* 0x0001400000024802 */ /* 0x004fe20000000f00 */
[----:B--23--:R-:W-:Y:S10]  /*2060*/  @P1 BRA `(.L_x_35) ;  /* 0x00000000000c1947 */ /* 0x00cff40003800000 */
[----:B------:R-:W-:-:S04]  /*2070*/  SHF.L.U32 R3, R12, 0x1f, RZ ;  /* 0x0000001f0c037819 */ /* 0x000fc800000006ff */
[----:B------:R-:W2:Y:S02]  /*2080*/  SYNCS.PHASECHK.TRANS64.TRYWAIT P0, [UR6+0x20], R3 ;  /* 0x00002003ff0075a7 */ /* 0x000ea40008001106 */
[----:B--2---:R-:W-:Y:S05]  /*2090*/  @!P0 BRA `(.L_x_36) ;  /* 0x0000007000948947 */ /* 0x004fea0003800000 */
.L_x_35:
[----:B------:R2:W-:Y:S01]  /*20a0*/  @P4 SYNCS.ARRIVE.TRANS64 RZ, [UR6], R2 ;  /* 0x00000002ffff49a7 */ /* 0x0005e20008000006 */
[----:B------:R-:W-:-:S04]  /*20b0*/  ULOP3.LUT UR4, UR38, 0x2, URZ, 0xfc, !UPT ;  /* 0x0000000226047892 */ /* 0x000fc8000f8efcff */
[----:B------:R-:W-:-:S09]  /*20c0*/  UISETP.NE.AND UP0, UPT, UR4, 0x2, UPT ;  /* 0x000000020400788c */ /* 0x000fd2000bf05270 */
[----:B------:R-:W-:Y:S05]  /*20d0*/  BRA.U UP0, `(.L_x_37) ;  /* 0x0000000100047547 */ /* 0x000fea000b800000 */
[----:B------:R-:W-:Y:S05]  /*20e0*/  BPT.TRAP 0x1 ;  /* 0x000000040000795c */ /* 0x000fea0000300000 */
.L_x_37:
[----:B------:R-:W-:Y:S04]  /*20f0*/  BSSY.RECONVERGENT B0, `(.L_x_38) ;  /* 0x0000003000007945 */ /* 0x000fe80003800200 */
[----:B------:R-:W-:Y:S05]  /*2100*/  @!P3 BRA `(.L_x_39) ;  /* 0x000000000004b947 */ /* 0x000fea0003800000 */
[----:B------:R-:W-:Y:S05]  /*2110*/  BPT.TRAP 0x1 ;  /* 0x000000040000795c */ /* 0x000fea0000300000 */
.L_x_39:
[----:B------:R-:W-:Y:S05]  /*2120*/  BSYNC.RECONVERGENT B0 ;  /* 0x0000000000007941 */ /* 0x000fea0003800200 */
.L_x_38:
        /* <DEDUP_REMOVED lines=14> */
[----:B------:R-:W-:Y:S02]  /*2210*/  USHF.L.U32 UR34, UR13, 0x6, URZ ;  /* 0x000000060d227899 */ /* 0x000fe400080006ff */
[----:B------:R-:W-:Y:S02]  /*2220*/  ULEA UR24, UR24, UR21, 0x2 ;  /* 0x0000001518187291 */ /* 0x000fe4000f8e10ff */
[----:B------:R-:W-:-:S02]  /*2230*/  UIADD3 UR22, UP0, UPT, UR44, 0x180, URZ ;  /* 0x000001802c167890 */ /* 0x000fc4000ff1e0ff */
[----:B------:R-:W-:Y:S02]  /*2240*/  UIADD3 UR4, UPT, UPT, UR21, UR4, URZ ;  /* 0x0000000415047290 */ /* 0x000fe4000fffe0ff */
[----:B------:R-:W-:Y:S02]  /*2250*/  ULOP3.LUT UR33, UR6, 0xfefffff8, URZ, 0xc0, !UPT ;  /* 0xfefffff806217892 */ /* 0x000fe4000f8ec0ff */
[----:B------:R-:W-:Y:S02]  /*2260*/  UIADD3.X UR15, UPT, UPT, URZ, UR45, URZ, UP1, !UPT ;  /* 0x0000002dff0f7290 */ /* 0x000fe40008ffe4ff */
[----:B------:R-:W-:Y:S02]  /*2270*/  UIADD3 UR32, UPT, UPT, UR24, 0x8400, URZ ;  /* 0x0000840018207890 */ /* 0x000fe4000fffe0ff */
[----:B------:R-:W-:Y:S02]  /*2280*/  UPRMT UR5, URZ, 0x5410, UR31 ;  /* 0x00005410ff057896 */ /* 0x000fe4000800001f */
[----:B------:R-:W-:-:S02]  /*2290*/  UIADD3 UR26, UPT, UPT, UR34, 0x20, URZ ;  /* 0x00000020221a7890 */ /* 0x000fc4000fffe0ff */
[----:B------:R-:W-:Y:S02]  /*22a0*/  UIADD3 UR24, UPT, UPT, UR24, 0xc400, URZ ;  /* 0x0000c40018187890 */ /* 0x000fe4000fffe0ff */
        /* <DEDUP_REMOVED lines=20> */
.L_x_41:
[----:B------:R-:W-:Y:S05]  /*23f0*/  BSYNC.RECONVERGENT B0 ;  /* 0x0000000000007941 */ /* 0x000fea0003800200 */
.L_x_40:
[----:B------:R-:W-:Y:S01]  /*2400*/  UIADD3 UR13, UPT, UPT, UR13, 0x1, URZ ;  /* 0x000000010d0d7890 */ /* 0x000fe2000fffe0ff */
[----:B------:R-:W-:-:S03]  /*2410*/  UMOV UR7, UR29 ;  /* 0x0000001d00077c82 */ /* 0x000fc60008000000 */
[----:B------:R-:W-:-:S09]  /*2420*/  UISETP.NE.AND UP0, UPT, UR13, UR30, UPT ;  /* 0x0000001e0d00728c */ /* 0x000fd2000bf05270 */
[----:B------:R-:W-:Y:S05]  /*2430*/  BRA.U UP0, `(.L_x_42) ;  /* 0xfffffffd00007547 */ /* 0x000fea000b83ffff */
.L_x_34:
[C---:B------:R-:W-:Y:S01]  /*2440*/  LEA R3, R11.reuse, UR21, 0x3 ;  /* 0x000000150b037c11 */ /* 0x040fe2000f8e18ff */
[----:B------:R-:W-:Y:S01]  /*2450*/  NOP ;  /* 0x0000000000007918 */ /* 0x000fe20000000000 */
[----:B-1----:R-:W-:Y:S02]  /*2460*/  SHF.L.U32 R0, R10, 0x1f, RZ ;  /* 0x0000001f0a007819 */ /* 0x002fe400000006ff */
[----:B------:R-:W-:Y:S02]  /*2470*/  LEA R5, R11, UR21, 0x4 ;  /* 0x000000150b057c11 */ /* 0x000fe4000f8e20ff */
[----:B------:R-:W1:Y:S02]  /*2480*/  SYNCS.PHASECHK.TRANS64.TRYWAIT P0, [R3+URZ+0x90], R0 ;  /* 0x00009000030075a7 */ /* 0x000e6400080011ff */
[----:B-1----:R-:W-:Y:S05]  /*2490*/  @!P0 BRA `(.L_x_43) ;  /* 0x0000006c00ac8947 */ /* 0x002fea0003800000 */
.L_x_156:
[----:B------:R-:W4:Y:S01]  /*24a0*/  LDS.128 R4, [R5+0x120] ;  /* 0x0001200005047984 */ /* 0x000f220000000c00 */
[----:B------:R-:W-:Y:S01]  /*24b0*/  UISETP.GE.AND UP0, UPT, UR42, 0x1, UPT ;  /* 0x000000012a00788c */ /* 0x000fe2000bf06270 */
[----:B------:R-:W-:Y:S01]  /*24c0*/  @!PT LDS RZ, [RZ] ;  /* 0x00000000fffff984 */ /* 0x000fe20000000800 */
[----:B------:R-:W-:Y:S01]  /*24d0*/  @!PT LDS RZ, [RZ] ;  /* 0x00000000fffff984 */ /* 0x000fe20000000800 */
[----:B------:R-:W-:Y:S01]  /*24e0*/  @!PT LDS RZ, [RZ] ;  /* 0x00000000fffff984 */ /* 0x000fe20000000800 */
[----:B------:R-:W-:Y:S01]  /*24f0*/  @!PT LDS RZ, [RZ] ;  /* 0x00000000fffff984 */ /* 0x000fe20000000800 */
[----:B------:R1:W-:Y:S06]  /*2500*/  MEMBAR.ALL.CTA ;  /* 0x0000000000007992 */ /* 0x0003ec0000008000 */
[----:B-1----:R-:W1:Y:S01]  /*2510*/  FENCE.VIEW.ASYNC.S ;  /* 0x00000000000073c6 */ /* 0x002e620000000000 */
[----:B----4-:R-:W-:-:S13]  /*2520*/  LOP3.LUT P0, RZ, R6, 0x1, RZ, 0xc0, !PT ;  /* 0x0000000106ff7812 */ /* 0x010fda000780c0ff */
[----:B-1----:R-:W-:Y:S01]  /*2530*/  VOTEU.ANY UP1, P0 ;  /* 0x0000000000ff7886 */ /* 0x002fe20000020100 */
[----:B------:R-:W-:-:S13]  /*2540*/  PLOP3.LUT P0, PT, PT, PT, UP1, 0x80, 0x8 ;  /* 0x000000000008781c */ /* 0x000fda0003f0f018 */
[----:B------:R-:W-:Y:S02]  /*2550*/  @P0 LOP3.LUT R0, R5, 0xffff, RZ, 0xc0, !PT ;  /* 0x0000ffff05000812 */ /* 0x000fe400078ec0ff */
[----:B--2---:R-:W-:Y:S02]  /*2560*/  @P0 MOV R2, R4 ;  /* 0x0000000400020202 */ /* 0x004fe40000000f00 */
[----:B------:R-:W-:Y:S01]  /*2570*/  @P0 R2UR UR5, R0 ;  /* 0x00000000000502ca */ /* 0x000fe200000e0000 */
[----:B------:R-:W-:Y:S01]  /*2580*/  VIADD R0, R3, 0xa0 ;  /* 0x000000a003007836 */ /* 0x000fe20000000000 */
[----:B------:R-:W-:Y:S02]  /*2590*/  @P0 SHF.R.U32.HI R4, RZ, 0x10, R5 ;  /* 0x00000010ff040819 */ /* 0x000fe40000011605 */
[----:B------:R-:W-:Y:S02]  /*25a0*/  @P0 R2UR UR6, R2 ;  /* 0x00000000020602ca */ /* 0x000fe400000e0000 */
[----:B------:R-:W-:-:S02]  /*25b0*/  PRMT R0, RZ, 0x654, R0 ;  /* 0x00000654ff007816 */ /* 0x000fc40000000000 */
[----:B------:R-:W-:Y:S02]  /*25c0*/  @P0 R2UR UR4, R4 ;  /* 0x00000000040402ca */ /* 0x000fe400000e0000 */
[----:B------:R1:W-:Y:S03]  /*25d0*/  SYNCS.ARRIVE.TRANS64.RED.A1T0 RZ, [R0+URZ], RZ ;  /* 0x000000ff00ff79a7 */ /* 0x0003e600081004ff */
[----:B------:R-:W-:-:S04]  /*25e0*/  @UP1 UMOV UR43, UR5 ;  /* 0x00000005002b1c82 */ /* 0x000fc80008000000 */
[----:B------:R-:W-:-:S04]  /*25f0*/  @UP1 UMOV UR46, UR6 ;  /* 0x00000006002e1c82 */ /* 0x000fc80008000000 */
[----:B------:R-:W-:Y:S01]  /*2600*/  @UP1 UMOV UR36, UR4 ;  /* 0x0000000400241c82 */ /* 0x000fe20008000000 */
[----:B------:R-:W-:Y:S05]  /*2610*/  BRA.U !UP0, `(.L_x_44) ;  /* 0x0000000108d47547 */ /* 0x000fea000b800000 */
[----:B------:R-:W2:Y:S01]  /*2620*/  LDCU.128 UR12, c[0x0][0xb10] ;  /* 0x00016200ff0c77ac */ /* 0x000ea20008000c00 */
[----:B------:R-:W4:Y:S01]  /*2630*/  LDCU UR22, c[0x0][0xb20] ;  /* 0x00016400ff1677ac */ /* 0x000f220008000800 */
[----:B------:R-:W3:Y:S01]  /*2640*/  LDCU UR20, c[0x0][0xb0c] ;  /* 0x00016180ff1477ac */ /* 0x000ee20008000800 */
[----:B------:R-:W1:Y:S01]  /*2650*/  LDCU.64 UR8, c[0x0][0xb28] ;  /* 0x00016500ff0877ac */ /* 0x000e620008000a00 */
[----:B------:R-:W-:Y:S02]  /*2660*/  UISETP.NE.AND UP3, UPT, UR42, 0x1, UPT ;  /* 0x000000012a00788c */ /* 0x000fe4000bf65270 */
[----:B--2---:R-:W-:Y:S02]  /*2670*/  UIMAD.WIDE.U32 UR6, UR48, UR15, URZ ;  /* 0x0000000f300672a5 */ /* 0x004fe4000f8e00ff */
[----:B------:R-:W-:Y:S02]  /*2680*/  UIMAD.WIDE.U32 UR4, UR49, UR12, URZ ;  /* 0x0000000c310472a5 */ /* 0x000fe4000f8e00ff */
[----:B------:R-:W-:-:S02]  /*2690*/  UISETP.NE.AND UP0, UPT, UR14, 0x1, UPT ;  /* 0x000000010e00788c */ /* 0x000fc4000bf05270 */
[----:B------:R-:W-:Y:S01]  /*26a0*/  UIMAD.WIDE.U32 UR18, UR43, UR15, URZ ;  /* 0x0000000f2b1272a5 */ /* 0x000fe2000f8e00ff */
[----:B------:R-:W-:Y:S02]  /*26b0*/  UMOV UR6, UR7 ;  /* 0x0000000700067c82 */ /* 0x000fe40008000000 */
[----:B------:R-:W-:Y:S01]  /*26c0*/  UMOV UR4, UR5 ;  /* 0x0000000500047c82 */ /* 0x000fe20008000000 */
[----:B----4-:R-:W-:Y:S02]  /*26d0*/  USHF.R.U32.HI UR6, URZ, UR22, UR6 ;  /* 0x00000016ff067299 */ /* 0x010fe40008011606 */
[----:B---3--:R-:W-:Y:S02]  /*26e0*/  UISETP.NE.AND UP2, UPT, UR20, 0x1, UPT ;  /* 0x000000011400788c */ /* 0x008fe4000bf45270 */
[----:B------:R-:W-:Y:S02]  /*26f0*/  USHF.R.U32.HI UR4, URZ, UR13, UR4 ;  /* 0x0000000dff047299 */ /* 0x000fe40008011604 */
[----:B------:R-:W-:-:S02]  /*2700*/  USEL UR5, UR48, UR6, !UP0 ;  /* 0x0000000630057287 */ /* 0x000fc4000c000000 */
[----:B------:R-:W-:Y:S02]  /*2710*/  USEL UR6, UR49, UR4, !UP2 ;  /* 0x0000000431067287 */ /* 0x000fe4000d000000 */
[----:B-1----:R-:W-:Y:S01]  /*2720*/  UIMAD.WIDE.U32 UR10, UR5, UR8, URZ ;  /* 0x00000008050a72a5 */ /* 0x002fe2000f8e00ff */
[----:B------:R-:W-:Y:S01]  /*2730*/  UMOV UR4, UR19 ;  /* 0x0000001300047c82 */ /* 0x000fe20008000000 */
[----:B------:R-:W-:Y:S02]  /*2740*/  UIMAD.WIDE.U32 UR16, UR46, UR12, URZ ;  /* 0x0000000c2e1072a5 */ /* 0x000fe4000f8e00ff */
[----:B------:R-:W-:-:S03]  /*2750*/  UIMAD.WIDE.U32 UR18, UR6, UR8, URZ ;  /* 0x00000008061272a5 */ /* 0x000fc6000f8e00ff */
[----:B------:R-:W-:Y:S01]  /*2760*/  UMOV UR10, UR11 ;  /* 0x0000000b000a7c82 */ /* 0x000fe20008000000 */
[----:B------:R-:W-:Y:S02]  /*2770*/  USHF.R.U32.HI UR4, URZ, UR22, UR4 ;  /* 0x00000016ff047299 */ /* 0x000fe40008011604 */
[----:B------:R-:W-:Y:S01]  /*2780*/  @UP3 USHF.R.U32.HI UR5, URZ, UR9, UR10 ;  /* 0x00000009ff053299 */ /* 0x000fe2000801160a */
[----:B------:R-:W-:Y:S01]  /*2790*/  UMOV UR16, UR17 ;  /* 0x0000001100107c82 */ /* 0x000fe20008000000 */
[----:B------:R-:W-:Y:S01]  /*27a0*/  UMOV UR18, UR19 ;  /* 0x0000001300127c82 */ /* 0x000fe20008000000 */
[----:B------:R-:W-:Y:S02]  /*27b0*/  USHF.R.U32.HI UR13, URZ, UR13, UR16 ;  /* 0x0000000dff0d7299 */ /* 0x000fe40008011610 */
[----:B------:R-:W-:Y:S02]  /*27c0*/  USEL UR4, UR43, UR4, !UP0 ;  /* 0x000000042b047287 */ /* 0x000fe4000c000000 */
[----:B------:R-:W-:-:S02]  /*27d0*/  @UP3 USHF.R.U32.HI UR6, URZ, UR9, UR18 ;  /* 0x00000009ff063299 */ /* 0x000fc40008011612 */
[----:B------:R-:W-:Y:S02]  /*27e0*/  UIMAD UR7, UR42, UR5, URZ ;  /* 0x000000052a0772a4 */ /* 0x000fe4000f8e02ff */
[----:B------:R-:W-:Y:S02]  /*27f0*/  USEL UR5, UR46, UR13, !UP2 ;  /* 0x0000000d2e057287 */ /* 0x000fe4000d000000 */
[----:B------:R-:W-:Y:S02]  /*2800*/  UIMAD UR10, UR42, UR6, URZ ;  /* 0x000000062a0a72a4 */ /* 0x000fe4000f8e02ff */
[----:B------:R-:W-:Y:S02]  /*2810*/  UISETP.GE.AND UP0, UPT, UR4, UR7, UPT ;  /* 0x000000070400728c */ /* 0x000fe4000bf06270 */
[----:B------:R-:W-:Y:S02]  /*2820*/  UIMAD.WIDE.U32 UR12, UR4, UR8, URZ ;  /* 0x00000008040c72a5 */ /* 0x000fe4000f8e00ff */
[----:B------:R-:W-:-:S02]  /*2830*/  UISETP.GE.OR UP0, UPT, UR5, UR10, UP0 ;  /* 0x0000000a0500728c */ /* 0x000fc40008706670 */
        /* <DEDUP_REMOVED lines=19> */
.L_x_44:
[----:B------:R-:W2:Y:S02]  /*2970*/  LDCU UR4, c[0x0][0xb30] ;  /* 0x00016600ff0477ac */ /* 0x000ea40008000800 */
[----:B--2---:R-:W-:-:S09]  /*2980*/  UISETP.NE.AND UP0, UPT, UR4, 0x1, UPT ;  /* 0x000000010400788c */ /* 0x004fd2000bf05270 */
[----:B------:R-:W-:Y:S05]  /*2990*/  BRA.U UP0, `(.L_x_45) ;  /* 0x0000000100447547 */ /* 0x000fea000b800000 */
[----:B------:R-:W2:Y:S01]  /*29a0*/  LDCU.128 UR8, c[0x0][0xb10] ;  /* 0x00016200ff0877ac */ /* 0x000ea20008000c00 */
[----:B------:R-:W4:Y:S01]  /*29b0*/  LDCU UR12, c[0x0][0xb0c] ;  /* 0x00016180ff0c77ac */ /* 0x000f220008000800 */
[----:B------:R-:W1:Y:S01]  /*29c0*/  LDCU UR13, c[0x0][0xb20] ;  /* 0x00016400ff0d77ac */ /* 0x000e620008000800 */
[----:B--2---:R-:W-:Y:S02]  /*29d0*/  UIMAD.WIDE.U32 UR6, UR46, UR8, URZ ;  /* 0x000000082e0672a5 */ /* 0x004fe4000f8e00ff */
[----:B------:R-:W-:Y:S02]  /*29e0*/  UIMAD.WIDE.U32 UR4, UR43, UR11, URZ ;  /* 0x0000000b2b0472a5 */ /* 0x000fe4000f8e00ff */
[----:B----4-:R-:W-:Y:S02]  /*29f0*/  UISETP.NE.AND UP2, UPT, UR12, 0x1, UPT ;  /* 0x000000010c00788c */ /* 0x010fe4000bf45270 */
[----:B------:R-:W-:Y:S01]  /*2a00*/  UISETP.NE.AND UP0, UPT, UR10, 0x1, UPT ;  /* 0x000000010a00788c */ /* 0x000fe2000bf05270 */
[----:B------:R-:W-:-:S02]  /*2a10*/  UMOV UR6, UR7 ;  /* 0x0000000700067c82 */ /* 0x000fc40008000000 */
[----:B------:R-:W-:Y:S01]  /*2a20*/  UMOV UR4, UR5 ;  /* 0x0000000500047c82 */ /* 0x000fe20008000000 */
[----:B------:R-:W-:Y:S02]  /*2a30*/  USHF.R.U32.HI UR9, URZ, UR9, UR6 ;  /* 0x00000009ff097299 */ /* 0x000fe40008011606 */
[----:B-1----:R-:W-:Y:S02]  /*2a40*/  USHF.R.U32.HI UR4, URZ, UR13, UR4 ;  /* 0x0000000dff047299 */ /* 0x002fe40008011604 */
[----:B------:R-:W-:Y:S02]  /*2a50*/  USEL UR5, UR46, UR9, !UP2 ;  /* 0x000000092e057287 */ /* 0x000fe4000d000000 */
[----:B------:R-:W-:-:S04]  /*2a60*/  USEL UR4, UR43, UR4, !UP0 ;  /* 0x000000042b047287 */ /* 0x000fc8000c000000 */
[----:B------:R-:W-:Y:S02]  /*2a70*/  UIADD3 UR6, UPT, UPT, UR5, -UR4, URZ ;  /* 0x8000000405067290 */ /* 0x000fe4000fffe0ff */
[----:B------:R-:W-:Y:S02]  /*2a80*/  UIADD3 UR4, UPT, UPT, -UR5, UR4, URZ ;  /* 0x0000000405047290 */ /* 0x000fe4000fffe1ff */
[----:B------:R-:W-:Y:S02]  /*2a90*/  UIMAD UR43, UR6, UR10, UR43 ;  /* 0x0000000a062b72a4 */ /* 0x000fe4000f8e022b */
[----:B------:R-:W-:-:S12]  /*2aa0*/  UIMAD UR46, UR4, UR12, UR46 ;  /* 0x0000000c042e72a4 */ /* 0x000fd8000f8e022e */
.L_x_45:
[----:B------:R-:W-:Y:S01]  /*2ab0*/  VIADD R11, R11, 0x1 ;  /* 0x000000010b0b7836 */ /* 0x000fe20000000000 */
[----:B------:R-:W-:Y:S01]  /*2ac0*/  R2UR UR4, R58 ;  /* 0x000000003a0472ca */ /* 0x000fe200000e0000 */
[----:B------:R-:W-:Y:S01]  /*2ad0*/  UIADD3 UR20, UPT, UPT, UR43, UR63, URZ ;  /* 0x0000003f2b147290 */ /* 0x000fe2000fffe0ff */
[----:B------:R-:W-:Y:S02]  /*2ae0*/  PLOP3.LUT P2, PT, PT, PT, PT, 0x80, 0x8 ;  /* 0x000000000008781c */ /* 0x000fe40003f4f070 */
[----:B------:R-:W-:-:S04]  /*2af0*/  ISETP.NE.AND P0, PT, R11, 0x2, PT ;  /* 0x000000020b00780c */ /* 0x000fc80003f05270 */
[----:B------:R-:W-:Y:S02]  /*2b00*/  SEL R3, RZ, 0x1, P0 ;  /* 0x00000001ff037807 */ /* 0x000fe40000000000 */
[----:B------:R-:W-:Y:S02]  /*2b10*/  SEL R11, R11, RZ, P0 ;  /* 0x000000ff0b0b7207 */ /* 0x000fe40000000000 */
[----:B------:R-:W-:Y:S01]  /*2b20*/  LOP3.LUT R10, R10, R3, RZ, 0x3c, !PT ;  /* 0x000000030a0a7212 */ /* 0x000fe200078e3cff */
[----:B------:R-:W-:Y:S01]  /*2b30*/  UIADD3 UR16, UPT, UPT, UR46, UR4, URZ ;  /* 0x000000042e107290 */ /* 0x000fe2000fffe0ff */
[----:B------:R-:W-:Y:S11]  /*2b40*/  BRA.U UP1, `(.L_x_46) ;  /* 0xffffffed01987547 */ /* 0x000ff6000b83ffff */
[----:B------:R-:W-:Y:S01]  /*2b50*/  UIADD3 UR21, UPT, UPT, UR21, 0x20, URZ ;  /* 0x0000002015157890 */ /* 0x000fe2000fffe0ff */
[----:B------:R-:W-:-:S03]  /*2b60*/  SHF.L.U32 R3, R12, 0x1f, RZ ;  /* 0x0000001f0c037819 */ /* 0x000fc600000006ff */
[----:B------:R-:W-:-:S09]  /*2b70*/  ULEA UR4, UR29, UR21, 0x3 ;  /* 0x000000151d047291 */ /* 0x000fd2000f8e18ff */
[----:B------:R-:W2:Y:S02]  /*2b80*/  SYNCS.PHASECHK.TRANS64.TRYWAIT P0, [UR4], R3 ;  /* 0x00000003ff0075a7 */ /* 0x000ea40008001104 */
[----:B--2---:R-:W-:Y:S05]  /*2b90*/  @!P0 BRA `(.L_x_47) ;  /* 0x0000006800008947 */ /* 0x004fea0003800000 */
.L_x_158:
[----:B------:R-:W-:-:S04]  /*2ba0*/  UIADD3 UR4, UPT, UPT, UR29, 0x1, URZ ;  /* 0x000000011d047890 */ /* 0x000fc8000fffe0ff */
[----:B------:R-:W-:-:S04]  /*2bb0*/  UISETP.NE.AND UP0, UPT, UR4, 0x4, UPT ;  /* 0x000000040400788c */ /* 0x000fc8000bf05270 */
[----:B------:R-:W-:Y:S02]  /*2bc0*/  USEL UR6, URZ, 0x1, UP0 ;  /* 0x00000001ff067887 */ /* 0x000fe40008000000 */
[----:B------:R-:W-:-:S04]  /*2bd0*/  USEL UR4, UR4, URZ, UP0 ;  /* 0x000000ff04047287 */ /* 0x000fc80008000000 */
[----:B------:R-:W-:Y:S01]  /*2be0*/  ULEA UR5, UR4, UR21, 0x3 ;  /* 0x0000001504057291 */ /* 0x000fe2000f8e18ff */
[----:B------:R-:W-:-:S04]  /*2bf0*/  LOP3.LUT R2, R12, UR6, RZ, 0x3c, !PT ;  /* 0x000000060c027c12 */ /* 0x000fc8000f8e3cff */
[----:B-1----:R-:W-:-:S04]  /*2c00*/  SHF.L.U32 R3, R2, 0x1f, RZ ;  /* 0x0000001f02037819 */ /* 0x002fc800000006ff */
[----:B------:R-:W1:Y:S02]  /*2c10*/  SYNCS.PHASECHK.TRANS64.TRYWAIT P0, [UR5], R3 ;  /* 0x00000003ff0075a7 */ /* 0x000e640008001105 */
[----:B-1----:R-:W-:Y:S05]  /*2c20*/  @!P0 BRA `(.L_x_48) ;  /* 0x0000006400f48947 */ /* 0x002fea0003800000 */
.L_x_160:
        /* <DEDUP_REMOVED lines=9> */
.L_x_162:
[----:B------:R-:W-:-:S04]  /*2cc0*/  UIADD3 UR4, UPT, UPT, UR4, 0x1, URZ ;  /* 0x0000000104047890 */ /* 0x000fc8000fffe0ff */
[----:B------:R-:W-:-:S04]  /*2cd0*/  UISETP.NE.AND UP0, UPT, UR4, 0x4, UPT ;  /* 0x000000040400788c */ /* 0x000fc8000bf05270 */
[----:B------:R-:W-:Y:S02]  /*2ce0*/  USEL UR5, URZ, 0x1, UP0 ;  /* 0x00000001ff057887 */ /* 0x000fe40008000000 */
[----:B------:R-:W-:-:S04]  /*2cf0*/  USEL UR4, UR4, URZ, UP0 ;  /* 0x000000ff04047287 */ /* 0x000fc80008000000 */
[----:B------:R-:W-:Y:S01]  /*2d00*/  ULEA UR4, UR4, UR21, 0x3 ;  /* 0x0000001504047291 */ /* 0x000fe2000f8e18ff */
[----:B-1----:R-:W-:-:S04]  /*2d10*/  LOP3.LUT R3, R2, UR5, RZ, 0x3c, !PT ;  /* 0x0000000502037c12 */ /* 0x002fc8000f8e3cff */
[----:B------:R-:W-:Y:S01]  /*2d20*/  SHF.L.U32 R3, R3, 0x1f, RZ ;  /* 0x0000001f03037819 */ /* 0x000fe200000006ff */
[----:B------:R-:W-:-:S07]  /*2d30*/  IMAD.U32 R0, RZ, RZ, UR4 ;  /* 0x00000004ff007e24 */ /* 0x000fce000f8e00ff */
.L_x_50:
[----:B-1----:R1:W2:Y:S02]  /*2d40*/  SYNCS.PHASECHK.TRANS64.TRYWAIT P0, [R0+URZ], R3 ;  /* 0x00000003000075a7 */ /* 0x0022a400080011ff */
[----:B--2---:R-:W-:Y:S05]  /*2d50*/  @!P0 NANOSLEEP.SYNCS 0x989680 ;  /* 0x009896800000895d */ /* 0x004fea0003900000 */
[----:B------:R-:W2:Y:S02]  /*2d60*/  @!P0 SYNCS.PHASECHK.TRANS64 P0, [R0+URZ], R3 ;  /* 0x00000003000085a7 */ /* 0x000ea400080010ff */
[----:B--2---:R-:W-:Y:S05]  /*2d70*/  @P0 EXIT ;  /* 0x000000000000094d */ /* 0x004fea0003800000 */
[----:B------:R-:W-:Y:S05]  /*2d80*/  BRA `(.L_x_50) ;  /* 0xfffffffc00ec7947 */ /* 0x000fea000383ffff */
.L_x_22:
[----:B------:R-:W-:-:S04]  /*2d90*/  UISETP.NE.AND UP0, UPT, UR47, URZ, UPT ;  /* 0x000000ff2f00728c */ /* 0x000fc8000bf05270 */
[----:B------:R-:W-:-:S09]  /*2da0*/  UISETP.NE.OR UP0, UPT, UR18, 0x1, UP0 ;  /* 0x000000011200788c */ /* 0x000fd20008705670 */
[----:B------:R-:W-:Y:S05]  /*2db0*/  BRA.U UP0, `(.L_x_51) ;  /* 0x0000000500487547 */ /* 0x000fea000b800000 */
[----:B------:R-:W-:Y:S01]  /*2dc0*/  ISETP.GE.U32.AND P2, PT, R0, 0x4, PT ;  /* 0x000000040000780c */ /* 0x000fe20003f46070 */
[----:B------:R-:W-:Y:S01]  /*2dd0*/  IMAD.MOV.U32 R12, RZ, RZ, 0x1 ;  /* 0x00000001ff0c7424 */ /* 0x000fe200078e00ff */
[----:B------:R-:W-:Y:S02]  /*2de0*/  CS2R R10, SRZ ;  /* 0x00000000000a7805 */ /* 0x000fe4000001ff00 */
[----:B------:R-:W-:Y:S01]  /*2df0*/  CS2R R8, SRZ ;  /* 0x0000000000087805 */ /* 0x000fe2000001ff00 */
[----:B------:R-:W-:Y:S01]  /*2e00*/  UMOV UR6, 0x400 ;  /* 0x0000040000067882 */ /* 0x000fe20000000000 */
[----:B------:R-:W-:Y:S01]  /*2e10*/  UMOV UR5, URZ ;  /* 0x000000ff00057c82 */ /* 0x000fe20008000000 */
[----:B------:R-:W-:-:S12]  /*2e20*/  ULEA UR6, UR47, UR6, 0x18 ;  /* 0x000000062f067291 */ /* 0x000fd8000f8ec0ff */
.L_x_55:
[----:B------:R-:W-:Y:S02]  /*2e30*/  LEA R2, R8, UR6, 0x3 ;  /* 0x0000000608027c11 */ /* 0x000fe4000f8e18ff */
[----:B------:R-:W-:-:S03]  /*2e40*/  SHF.L.U32 R5, R9, 0x1f, RZ ;  /* 0x0000001f09057819 */ /* 0x000fc600000006ff */
[----:B------:R-:W-:Y:S01]  /*2e50*/  VIADD R4, R2, 0x100 ;  /* 0x0000010002047836 */ /* 0x000fe20000000000 */
[----:B------:R-:W1:Y:S02]  /*2e60*/  SYNCS.PHASECHK.TRANS64.TRYWAIT P0, [R2+URZ+0xf0], R5 ;  /* 0x0000f005020075a7 */ /* 0x000e6400080011ff */
[----:B-1----:R-:W-:Y:S05]  /*2e70*/  @!P0 BRA `(.L_x_52) ;  /* 0x0000006400908947 */ /* 0x002fea0003800000 */
.L_x_163:
[----:B------:R-:W-:Y:S01]  /*2e80*/  ULEA UR4, UR5, UR6, 0x3 ;  /* 0x0000000605047291 */ /* 0x000fe2000f8e18ff */
[----:B------:R-:W-:Y:S02]  /*2e90*/  PRMT R4, RZ, 0x654, R4 ;  /* 0x00000654ff047816 */ /* 0x000fe40000000004 */
[----:B-1----:R-:W-:Y:S01]  /*2ea0*/  SHF.L.U32 R5, R12, 0x1f, RZ ;  /* 0x0000001f0c057819 */ /* 0x002fe200000006ff */
[----:B------:R-:W-:Y:S01]  /*2eb0*/  UIADD3 UR7, UPT, UPT, UR4, 0x90, URZ ;  /* 0x0000009004077890 */ /* 0x000fe2000fffe0ff */
[----:B------:R1:W-:Y:S05]  /*2ec0*/  SYNCS.ARRIVE.TRANS64.RED.A1T0 RZ, [R4+URZ], RZ ;  /* 0x000000ff04ff79a7 */ /* 0x0003ea00081004ff */
[----:B------:R-:W-:Y:S01]  /*2ed0*/  IMAD.U32 R7, RZ, RZ, UR7 ;  /* 0x00000007ff077e24 */ /* 0x000fe2000f8e00ff */
[----:B------:R-:W2:Y:S04]  /*2ee0*/  SYNCS.PHASECHK.TRANS64.TRYWAIT P0, [UR4+0xa0], R5 ;  /* 0x0000a005ff0075a7 */ /* 0x000ea80008001104 */
[----:B------:R-:W-:Y:S01]  /*2ef0*/  PRMT R6, R0, 0x654, R7 ;  /* 0x0000065400067816 */ /* 0x000fe20000000007 */
[----:B-1----:R-:W-:Y:S01]  /*2f00*/  @!P2 IMAD.MOV.U32 R4, RZ, RZ, 0x10 ;  /* 0x00000010ff04a424 */ /* 0x002fe200078e00ff */
[----:B--2---:R-:W-:Y:S06]  /*2f10*/  @!P0 BRA `(.L_x_53) ;  /* 0x00000064007c8947 */ /* 0x004fec0003800000 */
.L_x_165:
[----:B------:R-:W-:Y:S01]  /*2f20*/  ULEA UR8, UR5, UR6, 0x4 ;  /* 0x0000000605087291 */ /* 0x000fe2000f8e20ff */
[----:B------:R-:W-:Y:S01]  /*2f30*/  SEL R3, R6, R3, !P2 ;  /* 0x0000000306037207 */ /* 0x000fe20005000000 */
[----:B------:R-:W-:Y:S01]  /*2f40*/  UIADD3 UR9, UPT, UPT, UR4, 0x90, URZ ;  /* 0x0000009004097890 */ /* 0x000fe2000fffe0ff */
[----:B-1----:R-:W-:Y:S01]  /*2f50*/  LEA R2, R11, UR6, 0x3 ;  /* 0x000000060b027c11 */ /* 0x002fe2000f8e18ff */
[----:B------:R-:W-:Y:S01]  /*2f60*/  UIADD3 UR8, UPT, UPT, UR8, 0x120, URZ ;  /* 0x0000012008087890 */ /* 0x000fe2000fffe0ff */
[----:B------:R-:W-:Y:S01]  /*2f70*/  SHF.L.U32 R5, R10, 0x1f, RZ ;  /* 0x0000001f0a057819 */ /* 0x000fe200000006ff */
[----:B------:R1:W-:Y:S01]  /*2f80*/  @!P2 SYNCS.ARRIVE.TRANS64.RED RZ, [R3+URZ], R4 ;  /* 0x0000000403ffa9a7 */ /* 0x0003e200080004ff */
[----:B------:R-:W-:Y:S01]  /*2f90*/  UIADD3 UR4, UPT, UPT, UR5, 0x1, URZ ;  /* 0x0000000105047890 */ /* 0x000fe2000fffe0ff */
[----:B------:R-:W-:-:S03]  /*2fa0*/  VIADD R8, R8, 0x1 ;  /* 0x0000000108087836 */ /* 0x000fc60000000000 */
[----:B------:R-:W-:Y:S02]  /*2fb0*/  UISETP.NE.AND UP0, UPT, UR4, 0x2, UPT ;  /* 0x000000020400788c */ /* 0x000fe4000bf05270 */
[----:B------:R-:W-:Y:S06]  /*2fc0*/  UGETNEXTWORKID.BROADCAST [UR8], [UR9] ;  /* 0x00000000080073ca */ /* 0x000fec0008000100 */
[----:B------:R-:W-:Y:S01]  /*2fd0*/  USEL UR7, URZ, 0x1, UP0 ;  /* 0x00000001ff077887 */ /* 0x000fe20008000000 */
[----:B------:R-:W-:Y:S01]  /*2fe0*/  ISETP.NE.AND P0, PT, R8, 0x2, PT ;  /* 0x000000020800780c */ /* 0x000fe20003f05270 */
[----:B------:R-:W-:Y:S01]  /*2ff0*/  USEL UR5, UR4, URZ, UP0 ;  /* 0x000000ff04057287 */ /* 0x000fe20008000000 */
[----:B------:R-:W2:Y:S03]  /*3000*/  SYNCS.PHASECHK.TRANS64.TRYWAIT P1, [R2+URZ+0x90], R5 ;  /* 0x00009005020075a7 */ /* 0x000ea600080211ff */
[----:B------:R-:W-:Y:S01]  /*3010*/  LOP3.LUT R12, R12, UR7, RZ, 0x3c, !PT ;  /* 0x000000070c0c7c12 */ /* 0x000fe2000f8e3cff */
[----:B-12---:R-:W-:Y:S07]  /*3020*/  @!P1 BRA `(.L_x_54) ;  /* 0x0000006400509947 */ /* 0x006fee0003800000 */
.L_x_166:
[C---:B------:R-:W-:Y:S01]  /*3030*/  LEA R4, R11.reuse, UR6, 0x4 ;  /* 0x000000060b047c11 */ /* 0x040fe2000f8e20ff */
[----:B-1----:R-:W-:Y:S01]  /*3040*/  VIADD R2, R2, 0xa0 ;  /* 0x000000a002027836 */ /* 0x002fe20000000000 */
[----:B------:R-:W-:Y:S01]  /*3050*/  SEL R8, R8, RZ, P0 ;  /* 0x000000ff08087207 */ /* 0x000fe20000000000 */
[----:B------:R-:W-:-:S03]  /*3060*/  VIADD R11, R11, 0x1 ;  /* 0x000000010b0b7836 */ /* 0x000fc60000000000 */
[----:B------:R-:W1:Y:S01]  /*3070*/  LDS.128 R4, [R4+0x120] ;  /* 0x0001200004047984 */ /* 0x000e620000000c00 */
[----:B------:R-:W-:Y:S02]  /*3080*/  PRMT R2, RZ, 0x654, R2 ;  /* 0x00000654ff027816 */ /* 0x000fe40000000002 */
[C---:B------:R-:W-:Y:S01]  /*3090*/  ISETP.NE.AND P1, PT, R11.reuse, 0x2, PT ;  /* 0x000000020b00780c */ /* 0x040fe20003f25270 */
[----:B------:R-:W-:Y:S01]  /*30a0*/  @!PT LDS RZ, [RZ] ;  /* 0x00000000fffff984 */ /* 0x000fe20000000800 */
[----:B------:R-:W-:Y:S01]  /*30b0*/  @!PT LDS RZ, [RZ] ;  /* 0x00000000fffff984 */ /* 0x000fe20000000800 */
[----:B------:R-:W-:Y:S01]  /*30c0*/  @!PT LDS RZ, [RZ] ;  /* 0x00000000fffff984 */ /* 0x000fe20000000800 */
[----:B------:R-:W-:Y:S01]  /*30d0*/  @!PT LDS RZ, [RZ] ;  /* 0x00000000fffff984 */ /* 0x000fe20000000800 */
[----:B------:R2:W-:Y:S06]  /*30e0*/  MEMBAR.ALL.CTA ;  /* 0x0000000000007992 */ /* 0x0005ec0000008000 */
[----:B--2---:R-:W2:Y:S01]  /*30f0*/  FENCE.VIEW.ASYNC.S ;  /* 0x00000000000073c6 */ /* 0x004ea20000000000 */
[----:B------:R-:W-:Y:S01]  /*3100*/  SEL R11, R11, RZ, P1 ;  /* 0x000000ff0b0b7207 */ /* 0x000fe20000800000 */
[----:B--2---:R2:W-:Y:S01]  /*3110*/  SYNCS.ARRIVE.TRANS64.RED.A1T0 RZ, [R2+URZ], RZ ;  /* 0x000000ff02ff79a7 */ /* 0x0045e200081004ff */
[----:B-1----:R-:W-:-:S02]  /*3120*/  LOP3.LUT P3, RZ, R6, 0x1, RZ, 0xc0, !PT ;  /* 0x0000000106ff7812 */ /* 0x002fc4000786c0ff */
[----:B------:R-:W-:-:S04]  /*3130*/  SEL R5, RZ, 0x1, P1 ;  /* 0x00000001ff057807 */ /* 0x000fc80000800000 */
[----:B------:R-:W-:Y:S02]  /*3140*/  LOP3.LUT R10, R10, R5, RZ, 0x3c, !PT ;  /* 0x000000050a0a7212 */ /* 0x000fe400078e3cff */
[----:B--2---:R-:W-:-:S04]  /*3150*/  SEL R2, RZ, 0x1, P0 ;  /* 0x00000001ff027807 */ /* 0x004fc80000000000 */
[----:B------:R-:W-:Y:S01]  /*3160*/  LOP3.LUT R9, R9, R2, RZ, 0x3c, !PT ;  /* 0x0000000209097212 */ /* 0x000fe200078e3cff */
[----:B------:R-:W-:Y:S06]  /*3170*/  @P3 BRA `(.L_x_55) ;  /* 0xfffffffc002c3947 */ /* 0x000fec000383ffff */
[----:B------:R-:W-:Y:S01]  /*3180*/  ULEA UR4, UR5, UR6, 0x3 ;  /* 0x0000000605047291 */ /* 0x000fe2000f8e18ff */
[----:B------:R-:W-:-:S08]  /*3190*/  SHF.L.U32 R3, R12, 0x1f, RZ ;  /* 0x0000001f0c037819 */ /* 0x000fd000000006ff */
[----:B------:R-:W1:Y:S02]  /*31a0*/  SYNCS.PHASECHK.TRANS64 P0, [UR4+0xa0], R3 ;  /* 0x0000a003ff0075a7 */ /* 0x000e640008001004 */
[----:B-1----:R-:W-:Y:S05]  /*31b0*/  @P0 BRA `(.L_x_56) ;  /* 0x0000000000080947 */ /* 0x002fea0003800000 */
[----:B------:R-:W1:Y:S02]  /*31c0*/  SYNCS.PHASECHK.TRANS64.TRYWAIT P0, [UR4+0xa0], R3 ;  /* 0x0000a003ff0075a7 */ /* 0x000e640008001104 */
[----:B-1----:R-:W-:Y:S05]  /*31d0*/  @!P0 BRA `(.L_x_57) ;  /* 0x0000006000f88947 */ /* 0x002fea0003800000 */
.L_x_56:
[----:B------:R-:W-:-:S04]  /*31e0*/  UIADD3 UR7, UPT, UPT, UR5, 0x1, URZ ;  /* 0x0000000105077890 */ /* 0x000fc8000fffe0ff */
[----:B------:R-:W-:-:S04]  /*31f0*/  UISETP.NE.AND UP0, UPT, UR7, 0x2, UPT ;  /* 0x000000020700788c */ /* 0x000fc8000bf05270 */
[----:B------:R-:W-:Y:S02]  /*3200*/  USEL UR8, URZ, 0x1, UP0 ;  /* 0x00000001ff087887 */ /* 0x000fe40008000000 */
[----:B------:R-:W-:-:S04]  /*3210*/  USEL UR7, UR7, URZ, UP0 ;  /* 0x000000ff07077287 */ /* 0x000fc80008000000 */
[----:B------:R-:W-:Y:S01]  /*3220*/  ULEA UR7, UR7, UR6, 0x3 ;  /* 0x0000000607077291 */ /* 0x000fe2000f8e18ff */
[----:B-1----:R-:W-:-:S04]  /*3230*/  LOP3.LUT R3, R12, UR8, RZ, 0x3c, !PT ;  /* 0x000000080c037c12 */ /* 0x002fc8000f8e3cff */
[----:B------:R-:W-:-:S04]  /*3240*/  SHF.L.U32 R0, R3, 0x1f, RZ ;  /* 0x0000001f03007819 */ /* 0x000fc800000006ff */
[----:B------:R-:W1:Y:S02]  /*3250*/  SYNCS.PHASECHK.TRANS64 P0, [UR7+0xa0], R0 ;  /* 0x0000a000ff0075a7 */ /* 0x000e640008001007 */
[----:B-1----:R-:W-:Y:S05]  /*3260*/  @P0 EXIT ;  /* 0x000000000000094d */ /* 0x002fea0003800000 */
[----:B------:R-:W-:Y:S02]  /*3270*/  SHF.L.U32 R3, R3, 0x1f, RZ ;  /* 0x0000001f03037819 */ /* 0x000fe400000006ff */
[----:B------:R-:W-:-:S07]  /*3280*/  MOV R0, UR7 ;  /* 0x0000000700007c02 */ /* 0x000fce0008000f00 */
.L_x_58:
[----:B-1----:R1:W2:Y:S02]  /*3290*/  SYNCS.PHASECHK.TRANS64.TRYWAIT P0, [R0+URZ+0xa0], R3 ;  /* 0x0000a003000075a7 */ /* 0x0022a400080011ff */
[----:B--2---:R-:W-:Y:S05]  /*32a0*/  @!P0 NANOSLEEP.SYNCS 0x989680 ;  /* 0x009896800000895d */ /* 0x004fea0003900000 */
[----:B------:R-:W2:Y:S02]  /*32b0*/  @!P0 SYNCS.PHASECHK.TRANS64 P0, [R0+URZ+0xa0], R3 ;  /* 0x0000a003000085a7 */ /* 0x000ea400080010ff */
[----:B--2---:R-:W-:Y:S05]  /*32c0*/  @P0 EXIT ;  /* 0x000000000000094d */ /* 0x004fea0003800000 */
[----:B------:R-:W-:Y:S05]  /*32d0*/  BRA `(.L_x_58) ;  /* 0xfffffffc00ec7947 */ /* 0x000fea000383ffff */
.L_x_51:
[----:B------:R-:W-:Y:S05]  /*32e0*/  BRA.U UP4, `(.L_x_59) ;  /* 0x0000001504487547 */ /* 0x000fea000b800000 */
[----:B------:R-:W-:Y:S01]  /*32f0*/  UMOV UR4, 0x40 ;  /* 0x0000004000047882 */ /* 0x000fe20000000000 */
[----:B------:R-:W-:Y:S01]  /*3300*/  NOP ;  /* 0x0000000000007918 */ /* 0x000fe20000000000 */
[----:B------:R-:W-:Y:S01]  /*3310*/  ULEA UR5, UR47, UR4, 0x18 ;  /* 0x000000042f057291 */ /* 0x000fe2000f8ec0ff */
[----:B------:R-:W-:Y:S02]  /*3320*/  UMOV UR6, 0x400 ;  /* 0x0000040000067882 */ /* 0x000fe40000000000 */
[----:B------:R-:W-:-:S06]  /*3330*/  ULEA UR6, UR47, UR6, 0x18 ;  /* 0x000000062f067291 */ /* 0x000fcc000f8ec0ff */
[----:B------:R-:W1:Y:S02]  /*3340*/  LDS.U8 R0, [UR5+0x1c] ;  /* 0x00001c05ff007984 */ /* 0x000e640008000000 */
[----:B-1----:R-:W-:-:S13]  /*3350*/  ISETP.NE.AND P0, PT, R0, RZ, PT ;  /* 0x000000ff0000720c */ /* 0x002fda0003f05270 */
[----:B------:R-:W-:Y:S05]  /*3360*/  @P0 BRA `(.L_x_60) ;  /* 0x0000000400080947 */ /* 0x000fea0003800000 */
[----:B------:R-:W-:Y:S02]  /*3370*/  UISETP.NE.U32.AND UP1, UPT, UR68, 0x1, UPT ;  /* 0x000000014400788c */ /* 0x000fe4000bf25070 */
[----:B------:R-:W-:-:S07]  /*3380*/  UIADD3 UR7, UPT, UPT, UR5, 0x8, URZ ;  /* 0x0000000805077890 */ /* 0x000fce000fffe0ff */
[----:B------:R-:W-:Y:S05]  /*3390*/  BRA.U !UP1, `(.L_x_61) ;  /* 0x00000001099c7547 */ /* 0x000fea000b800000 */
[----:B------:R-:W-:Y:S01]  /*33a0*/  ELECT P0, URZ, PT ;  /* 0x0000000000ff782f */ /* 0x000fe20003800000 */
[----:B------:R-:W-:-:S12]  /*33b0*/  BSSY B0, `(.L_x_61) ;  /* 0x0000025000007945 */ /* 0x000fd80003800000 */
[----:B------:R-:W-:Y:S05]  /*33c0*/  @!P0 BRA `(.L_x_62) ;  /* 0x00000000008c8947 */ /* 0x000fea0003800000 */
[----:B------:R-:W-:-:S05]  /*33d0*/  UMOV UR4, 0x10 ;  /* 0x0000001000047882 */ /* 0x000fca0000000000 */
[----:B------:R-:W-:Y:S04]  /*33e0*/  DEPBAR.LE SB1, 0x36 ;  /* 0x00009d800000791a */ /* 0x000fe80000000000 */
[----:B------:R-:W1:Y:S02]  /*33f0*/  UTCATOMSWS.2CTA.FIND_AND_SET.ALIGN UP0, UR4, UR4 ;  /* 0x00000004000475e3 */ /* 0x000e640008200800 */
[----:B-1----:R-:W-:Y:S01]  /*3400*/  MOV R11, UR4 ;  /* 0x00000004000b7c02 */ /* 0x002fe20008000f00 */
[----:B------:R-:W-:Y:S06]  /*3410*/  BRA.U UP0, `(.L_x_63) ;  /* 0x0000000100187547 */ /* 0x000fec000b800000 */
.L_x_64:
[----:B------:R-:W-:Y:S05]  /*3420*/  NANOSLEEP 0x64 ;  /* 0x000000640000795d */ /* 0x000fea0003800000 */
[----:B------:R-:W-:-:S05]  /*3430*/  UMOV UR4, 0x10 ;  /* 0x0000001000047882 */ /* 0x000fca0000000000 */
[----:B------:R-:W-:Y:S04]  /*3440*/  DEPBAR.LE SB1, 0x36 ;  /* 0x00009d800000791a */ /* 0x000fe80000000000 */
[----:B------:R-:W1:Y:S02]  /*3450*/  UTCATOMSWS.2CTA.FIND_AND_SET.ALIGN UP0, UR4, UR4 ;  /* 0x00000004000475e3 */ /* 0x000e640008200800 */
[----:B-1----:R-:W-:Y:S01]  /*3460*/  MOV R11, UR4 ;  /* 0x00000004000b7c02 */ /* 0x002fe20008000f00 */
[----:B------:R-:W-:Y:S05]  /*3470*/  BRA.U !UP0, `(.L_x_64) ;  /* 0xfffffffd08e87547 */ /* 0x000fea000b83ffff */
.L_x_63:
[----:B------:R-:W1:Y:S01]  /*3480*/  LDS R7, [UR5+0x10] ;  /* 0x00001005ff077984 */ /* 0x000e620008000800 */
[----:B------:R-:W-:Y:S01]  /*3490*/  IMAD.U32 R5, RZ, RZ, UR6 ;  /* 0x00000006ff057e24 */ /* 0x000fe2000f8e00ff */
[----:B------:R-:W-:-:S03]  /*34a0*/  MOV R4, UR69 ;  /* 0x0000004500047c02 */ /* 0x000fc60008000f00 */
[----:B------:R-:W-:Y:S01]  /*34b0*/  VIADD R5, R5, 0x140 ;  /* 0x0000014005057836 */ /* 0x000fe20000000000 */
[----:B-1----:R-:W-:-:S04]  /*34c0*/  SHF.L.U32 R7, R7, 0x1f, RZ ;  /* 0x0000001f07077819 */ /* 0x002fc800000006ff */
[----:B------:R-:W1:Y:S02]  /*34d0*/  SYNCS.PHASECHK.TRANS64.TRYWAIT P0, [UR5+0x8], R7 ;  /* 0x00000807ff0075a7 */ /* 0x000e640008001105 */
[----:B-1----:R-:W-:Y:S05]  /*34e0*/  @P0 BRA `(.L_x_65) ;  /* 0x0000000000080947 */ /* 0x002fea0003800000 */
[----:B------:R-:W1:Y:S02]  /*34f0*/  SYNCS.PHASECHK.TRANS64.TRYWAIT P0, [UR5+0x8], R7 ;  /* 0x00000807ff0075a7 */ /* 0x000e640008001105 */
[----:B-1----:R-:W-:Y:S05]  /*3500*/  @!P0 BRA `(.L_x_66) ;  /* 0x0000006000448947 */ /* 0x002fea0003800000 */
.L_x_65:
[----:B-1----:R-:W-:Y:S01]  /*3510*/  HFMA2 R0, -RZ, RZ, 0, 5.9604644775390625e-08 ;  /* 0x00000001ff007431 */ /* 0x002fe200000001ff */
[----:B------:R-:W-:Y:S01]  /*3520*/  UPRMT UR4, UR69, 0x654, UR7 ;  /* 0x0000065445047896 */ /* 0x000fe20008000007 */
[----:B------:R-:W-:Y:S01]  /*3530*/  IMAD.MOV.U32 R8, RZ, RZ, 0xffff ;  /* 0x0000ffffff087424 */ /* 0x000fe200078e00ff */
[----:B------:R-:W-:Y:S01]  /*3540*/  PRMT R4, R4, 0x654, R5 ;  /* 0x0000065404047816 */ /* 0x000fe20000000005 */
[----:B------:R-:W-:Y:S02]  /*3550*/  IMAD.MOV.U32 R6, RZ, RZ, 0x4 ;  /* 0x00000004ff067424 */ /* 0x000fe400078e00ff */
[----:B------:R-:W-:Y:S01]  /*3560*/  IMAD.SHL.U32 R9, R11, 0x20, RZ ;  /* 0x000000200b097824 */ /* 0x000fe200078e00ff */
[----:B------:R-:W-:Y:S02]  /*3570*/  MOV R5, UR4 ;  /* 0x0000000400057c02 */ /* 0x000fe40008000f00 */
[-C--:B------:R-:W-:Y:S01]  /*3580*/  SHF.L.U32 R8, R8, R11.reuse, RZ ;  /* 0x0000000b08087219 */ /* 0x080fe200000006ff */
[----:B------:R1:W-:Y:S01]  /*3590*/  SYNCS.ARRIVE.TRANS64.RED RZ, [UR4], R6 ;  /* 0x00000006ffff79a7 */ /* 0x0003e20008000404 */
[----:B------:R-:W-:Y:S01]  /*35a0*/  SHF.L.U32 R7, R0, R11, RZ ;  /* 0x0000000b00077219 */ /* 0x000fe200000006ff */
[----:B------:R1:W-:Y:S04]  /*35b0*/  STS [UR6+0x140], R9 ;  /* 0x00014009ff007988 */ /* 0x0003e80008000806 */
[----:B------:R1:W-:Y:S04]  /*35c0*/  STAS [R4.64], R11 ;  /* 0x0000000b04007dbd */ /* 0x0003e8000c0008ff */
[----:B------:R1:W-:Y:S04]  /*35d0*/  ATOMS.OR RZ, [UR5+0x14], R8 ;  /* 0x00001408ffff798c */ /* 0x0003e8000b000005 */
[----:B------:R1:W-:Y:S04]  /*35e0*/  ATOMS.OR RZ, [UR5+0x18], R7 ;  /* 0x00001807ffff798c */ /* 0x0003e8000b000005 */
[----:B------:R1:W-:Y:S02]  /*35f0*/  ATOMS.XOR RZ, [UR5+0x10], R0 ;  /* 0x00001000ffff798c */ /* 0x0003e4000b800005 */
.L_x_62:
[----:B------:R-:W-:Y:S05]  /*3600*/  BSYNC B0 ;  /* 0x0000000000007941 */ /* 0x000fea0003800000 */
.L_x_61:
[----:B------:R-:W-:Y:S05]  /*3610*/  BRA.U UP1, `(.L_x_67) ;  /* 0x00000001016c7547 */ /* 0x000fea000b800000 */
[----:B------:R-:W-:-:S03]  /*3620*/  UMOV UR4, 0xffffffff ;  /* 0xffffffff00047882 */ /* 0x000fc60000000000 */
[----:B------:R-:W-:Y:S05]  /*3630*/  BRA.DIV UR4, `(.L_x_68) ;  /* 0x0000006204107947 */ /* 0x000fea000b800000 */
[----:B------:R-:W-:-:S13]  /*3640*/  ELECT P0, URZ, PT ;  /* 0x0000000000ff782f */ /* 0x000fda0003800000 */
.L_x_170:
[----:B------:R-:W-:Y:S05]  /*3650*/  @!P0 BRA `(.L_x_67) ;  /* 0x00000000005c8947 */ /* 0x000fea0003800000 */
[----:B-1----:R-:W1:Y:S02]  /*3660*/  LDS R5, [UR5+0x10] ;  /* 0x00001005ff057984 */ /* 0x002e640008000800 */
[----:B-1----:R-:W-:-:S04]  /*3670*/  SHF.L.U32 R5, R5, 0x1f, RZ ;  /* 0x0000001f05057819 */ /* 0x002fc800000006ff */
[----:B------:R-:W1:Y:S02]  /*3680*/  SYNCS.PHASECHK.TRANS64.TRYWAIT P0, [UR5+0x8], R5 ;  /* 0x00000805ff0075a7 */ /* 0x000e640008001105 */
[----:B-1----:R-:W-:Y:S05]  /*3690*/  @P0 BRA `(.L_x_69) ;  /* 0x0000000000080947 */ /* 0x002fea0003800000 */
[----:B------:R-:W1:Y:S02]  /*36a0*/  SYNCS.PHASECHK.TRANS64.TRYWAIT P0, [UR5+0x8], R5 ;  /* 0x00000805ff0075a7 */ /* 0x000e640008001105 */
[----:B-1----:R-:W-:Y:S05]  /*36b0*/  @!P0 BRA `(.L_x_70) ;  /* 0x0000006000148947 */ /* 0x002fea0003800000 */
.L_x_69:
[----:B------:R-:W2:Y:S01]  /*36c0*/  LDS R7, [UR6+0x140] ;  /* 0x00014006ff077984 */ /* 0x000ea20008000800 */
[----:B-1----:R-:W-:Y:S02]  /*36d0*/  HFMA2 R0, -RZ, RZ, 0, 5.9604644775390625e-08 ;  /* 0x00000001ff007431 */ /* 0x002fe400000001ff */
[----:B------:R-:W-:Y:S01]  /*36e0*/  IMAD.MOV.U32 R4, RZ, RZ, 0xffff ;  /* 0x0000ffffff047424 */ /* 0x000fe200078e00ff */
[----:B------:R-:W-:Y:S01]  /*36f0*/  UPRMT UR4, UR69, 0x654, UR7 ;  /* 0x0000065445047896 */ /* 0x000fe20008000007 */
[----:B--2---:R-:W-:-:S03]  /*3700*/  IMAD.SHL.U32 R5, R7, 0x20, RZ ;  /* 0x0000002007057824 */ /* 0x004fc600078e00ff */
[-C--:B------:R-:W-:Y:S02]  /*3710*/  SHF.L.U32 R4, R4, R7.reuse, RZ ;  /* 0x0000000704047219 */ /* 0x080fe400000006ff */
[----:B------:R-:W-:Y:S01]  /*3720*/  SHF.L.U32 R7, R0, R7, RZ ;  /* 0x0000000700077219 */ /* 0x000fe200000006ff */
[----:B------:R2:W-:Y:S04]  /*3730*/  STS [UR6+0x140], R5 ;  /* 0x00014005ff007988 */ /* 0x0005e80008000806 */
[----:B------:R2:W-:Y:S04]  /*3740*/  ATOMS.OR RZ, [UR5+0x14], R4 ;  /* 0x00001404ffff798c */ /* 0x0005e8000b000005 */
[----:B------:R2:W-:Y:S01]  /*3750*/  ATOMS.OR RZ, [UR5+0x18], R7 ;  /* 0x00001807ffff798c */ /* 0x0005e2000b000005 */
[----:B------:R-:W-:Y:S03]  /*3760*/  SYNCS.ARRIVE.TRANS64.RED.A1T0 RZ, [UR4], RZ ;  /* 0x000000ffffff79a7 */ /* 0x000fe60008100404 */
[----:B------:R2:W-:Y:S01]  /*3770*/  ATOMS.XOR RZ, [UR5+0x10], R0 ;  /* 0x00001000ffff798c */ /* 0x0005e2000b800005 */
[----:B------:R-:W-:Y:S05]  /*3780*/  BRA `(.L_x_67) ;  /* 0x0000000000107947 */ /* 0x000fea0003800000 */
.L_x_60:
[----:B------:R-:W-:Y:S02]  /*3790*/  MOV R0, 0xffffffff ;  /* 0xffffffff00007802 */ /* 0x000fe40000000f00 */
[----:B------:R-:W-:-:S03]  /*37a0*/  MOV R4, 0x37d0 ;  /* 0x000037d000047802 */ /* 0x000fc60000000f00 */
[----:B------:R1:W-:Y:S04]  /*37b0*/  STS [UR6+0x140], R0 ;  /* 0x00014000ff007988 */ /* 0x0003e80008000806 */
[----:B-1---5:R-:W-:Y:S05]  /*37c0*/  CALL.REL.NOINC `($__internal_1_$__cuda_sm10x_tcgen05_guardrail_trap_phase_invalid_during_alloc) ;  /* 0x0000006400e87944 */ /* 0x022fea0003c00000 */
.L_x_67:
[----:B------:R-:W-:Y:S05]  /*37d0*/  WARPSYNC.ALL ;  /* 0x0000000000007948 */ /* 0x000fea0003800000 */
[----:B------:R-:W3:Y:S01]  /*37e0*/  S2UR UR4, SR_CgaCtaId ;  /* 0x00000000000479c3 */ /* 0x000ee20000008800 */
[----:B------:R-:W-:Y:S01]  /*37f0*/  UMOV UR41, 0x400 ;  /* 0x0000040000297882 */ /* 0x000fe20000000000 */
[----:B------:R-:W-:-:S06]  /*3800*/  NOP ;  /* 0x0000000000007918 */ /* 0x000fcc0000000000 */
[----:B------:R-:W-:Y:S06]  /*3810*/  BAR.ARV 0x6, 0xa0 ;  /* 0x0182800000007b1d */ /* 0x000fec0000002000 */
[----:B------:R-:W4:Y:S01]  /*3820*/  LDCU UR6, c[0x0][0x38c] ;  /* 0x00007180ff0677ac */ /* 0x000f220008000800 */
[----:B------:R-:W-:Y:S01]  /*3830*/  LOP3.LUT R3, R3, 0xffff, RZ, 0xc0, !PT ;  /* 0x0000ffff03037812 */ /* 0x000fe200078ec0ff */
[----:B-1----:R-:W-:Y:S01]  /*3840*/  IMAD.MOV.U32 R9, RZ, RZ, 0x1 ;  /* 0x00000001ff097424 */ /* 0x002fe200078e00ff */
[----:B------:R-:W-:Y:S01]  /*3850*/  LOP3.LUT R2, R2, 0xffff, RZ, 0xc0, !PT ;  /* 0x0000ffff02027812 */ /* 0x000fe200078ec0ff */
[----:B------:R-:W-:Y:S01]  /*3860*/  IMAD.MOV.U32 R8, RZ, RZ, RZ ;  /* 0x000000ffff087224 */ /* 0x000fe200078e00ff */
[----:B------:R-:W-:Y:S01]  /*3870*/  R2UR UR43, R3 ;  /* 0x00000000032b72ca */ /* 0x000fe200000e0000 */
[----:B------:R-:W-:Y:S01]  /*3880*/  UMOV UR47, URZ ;  /* 0x000000ff002f7c82 */ /* 0x000fe20008000000 */
[----:B------:R-:W-:-:S02]  /*3890*/  R2UR UR65, R2 ;  /* 0x00000000024172ca */ /* 0x000fc400000e0000 */
[----:B------:R-:W-:Y:S01]  /*38a0*/  CS2R R2, SRZ ;  /* 0x0000000000027805 */ /* 0x000fe2000001ff00 */
[----:B------:R-:W-:Y:S01]  /*38b0*/  UMOV UR38, URZ ;  /* 0x000000ff00267c82 */ /* 0x000fe20008000000 */
[----:B---3--:R-:W-:Y:S01]  /*38c0*/  ULEA UR41, UR4, UR41, 0x18 ;  /* 0x0000002904297291 */ /* 0x008fe2000f8ec0ff */
[----:B------:R-:W-:Y:S01]  /*38d0*/  UMOV UR37, URZ ;  /* 0x000000ff00257c82 */ /* 0x000fe20008000000 */
[----:B------:R-:W-:Y:S02]  /*38e0*/  UISETP.NE.AND UP3, UPT, UR68, URZ, UPT ;  /* 0x000000ff4400728c */ /* 0x000fe4000bf65270 */
[----:B------:R-:W-:Y:S02]  /*38f0*/  UIADD3 UR5, UPT, UPT, UR41, 0x8400, URZ ;  /* 0x0000840029057890 */ /* 0x000fe4000fffe0ff */
[----:B------:R-:W-:-:S03]  /*3900*/  UIADD3 UR4, UPT, UPT, UR41, 0x28400, URZ ;  /* 0x0002840029047890 */ /* 0x000fc6000fffe0ff */
[----:B--2---:R-:W1:Y:S01]  /*3910*/  LDS R0, [UR41+0x140] ;  /* 0x00014029ff007984 */ /* 0x004e620008000800 */
[----:B----4-:R-:W-:Y:S02]  /*3920*/  UIADD3 UR6, UPT, UPT, UR6, 0x3f, URZ ;  /* 0x0000003f06067890 */ /* 0x010fe4000fffe0ff */
[----:B------:R-:W-:Y:S02]  /*3930*/  USHF.R.U32.HI UR5, URZ, 0x4, UR5 ;  /* 0x00000004ff057899 */ /* 0x000fe40008011605 */
[----:B------:R-:W-:Y:S02]  /*3940*/  USHF.R.S32.HI UR64, URZ, 0x1f, UR6 ;  /* 0x0000001fff407899 */ /* 0x000fe40008011406 */
[----:B------:R-:W-:Y:S02]  /*3950*/  USHF.R.U32.HI UR4, URZ, 0x4, UR4 ;  /* 0x00000004ff047899 */ /* 0x000fe40008011604 */
[----:B------:R-:W-:Y:S02]  /*3960*/  ULEA.HI UR64, UR64, UR6, URZ, 0x6 ;  /* 0x0000000640407291 */ /* 0x000fe4000f8f30ff */
[----:B------:R-:W-:-:S02]  /*3970*/  ULOP3.LUT UR5, UR5, 0x3fff, URZ, 0xc0, !UPT ;  /* 0x00003fff05057892 */ /* 0x000fc4000f8ec0ff */
[----:B------:R-:W-:Y:S02]  /*3980*/  USHF.R.S32.HI UR64, URZ, 0x6, UR64 ;  /* 0x00000006ff407899 */ /* 0x000fe40008011440 */
[----:B------:R-:W-:Y:S02]  /*3990*/  ULOP3.LUT UR45, UR4, 0x3fff, URZ, 0xc0, !UPT ;  /* 0x00003fff042d7892 */ /* 0x000fe4000f8ec0ff */
[----:B------:R-:W-:Y:S01]  /*39a0*/  UISETP.LT.AND UP0, UPT, UR64, 0x1, UPT ;  /* 0x000000014000788c */ /* 0x000fe2000bf01270 */
[----:B------:R-:W-:Y:S01]  /*39b0*/  UMOV UR62, 0x0 ;  /* 0x00000000003e7882 */ /* 0x000fe20000000000 */
        /* <DEDUP_REMOVED lines=9> */
[----:B------:R-:W-:-:S02]  /*3a50*/  ULOP3.LUT UR44, UR5, 0x10000, URZ, 0xfc, !UPT ;  /* 0x00010000052c7892 */ /* 0x000fc4000f8efcff */
[----:B------:R-:W-:Y:S02]  /*3a60*/  ULOP3.LUT UR45, UR45, 0x10000, URZ, 0xfc, !UPT ;  /* 0x000100002d2d7892 */ /* 0x000fe4000f8efcff */
[----:B------:R-:W-:Y:S01]  /*3a70*/  USEL UR66, UR64, 0x1, !UP0 ;  /* 0x0000000140427887 */ /* 0x000fe2000c000000 */
[----:B------:R-:W-:Y:S01]  /*3a80*/  UMOV UR52, 0x0 ;  /* 0x0000000000347882 */ /* 0x000fe20000000000 */
[----:B------:R-:W-:Y:S01]  /*3a90*/  UMOV UR53, 0x10100910 ;  /* 0x1010091000357882 */ /* 0x000fe20000000000 */
[----:B------:R-:W-:Y:S01]  /*3aa0*/  UMOV UR50, 0x0 ;  /* 0x0000000000327882 */ /* 0x000fe20000000000 */
[----:B------:R-:W-:Y:S01]  /*3ab0*/  UMOV UR51, 0x10100910 ;  /* 0x1010091000337882 */ /* 0x000fe20000000000 */
[----:B------:R-:W-:Y:S01]  /*3ac0*/  UMOV UR48, 0x0 ;  /* 0x0000000000307882 */ /* 0x000fe20000000000 */
[----:B-1----:R-:W-:Y:S01]  /*3ad0*/  R2UR UR67, R0 ;  /* 0x00000000004372ca */ /* 0x002fe200000e0000 */
[----:B------:R-:W-:-:S14]  /*3ae0*/  UMOV UR49, 0x10100910 ;  /* 0x1010091000317882 */ /* 0x000fdc0000000000 */
.L_x_78:
[C---:B------:R-:W-:Y:S02]  /*3af0*/  LEA R0, R8.reuse, UR41, 0x3 ;  /* 0x0000002908007c11 */ /* 0x040fe4000f8e18ff */
[----:B------:R-:W-:Y:S02]  /*3b00*/  SHF.L.U32 R5, R3, 0x1f, RZ ;  /* 0x0000001f03057819 */ /* 0x000fe400000006ff */
[----:B------:R-:W-:Y:S02]  /*3b10*/  LEA R4, R8, UR41, 0x4 ;  /* 0x0000002908047c11 */ /* 0x000fe4000f8e20ff */
[----:B------:R-:W1:Y:S02]  /*3b20*/  SYNCS.PHASECHK.TRANS64.TRYWAIT P0, [R0+URZ+0x90], R5 ;  /* 0x00009005000075a7 */ /* 0x000e6400080011ff */
[----:B-1-3--:R-:W-:Y:S05]  /*3b30*/  @!P0 BRA `(.L_x_71) ;  /* 0x0000005c000c8947 */ /* 0x00afea0003800000 */
.L_x_171:
[----:B-1----:R-:W1:Y:S01]  /*3b40*/  LDS.128 R4, [R4+0x120] ;  /* 0x0001200004047984 */ /* 0x002e620000000c00 */
[----:B------:R-:W-:Y:S02]  /*3b50*/  VIADD R0, R0, 0xa0 ;  /* 0x000000a000007836 */ /* 0x000fe40000000000 */
[----:B------:R-:W-:Y:S01]  /*3b60*/  VIADD R8, R8, 0x1 ;  /* 0x0000000108087836 */ /* 0x000fe20000000000 */
[----:B------:R-:W-:Y:S01]  /*3b70*/  @!PT LDS RZ, [RZ] ;  /* 0x00000000fffff984 */ /* 0x000fe20000000800 */
[----:B------:R-:W-:Y:S01]  /*3b80*/  @!PT LDS RZ, [RZ] ;  /* 0x00000000fffff984 */ /* 0x000fe20000000800 */
[----:B------:R-:W-:Y:S01]  /*3b90*/  @!PT LDS RZ, [RZ] ;  /* 0x00000000fffff984 */ /* 0x000fe20000000800 */
[----:B------:R-:W-:Y:S01]  /*3ba0*/  @!PT LDS RZ, [RZ] ;  /* 0x00000000fffff984 */ /* 0x000fe20000000800 */
[----:B------:R2:W-:Y:S06]  /*3bb0*/  MEMBAR.ALL.CTA ;  /* 0x0000000000007992 */ /* 0x0005ec0000008000 */
[----:B--2---:R-:W2:Y:S01]  /*3bc0*/  FENCE.VIEW.ASYNC.S ;  /* 0x00000000000073c6 */ /* 0x004ea20000000000 */
[----:B------:R-:W-:-:S04]  /*3bd0*/  PRMT R0, RZ, 0x654, R0 ;  /* 0x00000654ff007816 */ /* 0x000fc80000000000 */
[----:B--2---:R2:W-:Y:S01]  /*3be0*/  SYNCS.ARRIVE.TRANS64.RED.A1T0 RZ, [R0+URZ], RZ ;  /* 0x000000ff00ff79a7 */ /* 0x0045e200081004ff */
[----:B-1----:R-:W-:Y:S01]  /*3bf0*/  LOP3.LUT P1, RZ, R6, 0x1, RZ, 0xc0, !PT ;  /* 0x0000000106ff7812 */ /* 0x002fe2000782c0ff */
[----:B--2---:R-:W-:-:S12]  /*3c00*/  BRA.U UP3, `(.L_x_72) ;  /* 0x0000000503587547 */ /* 0x004fd8000b800000 */
[----:B------:R-:W1:Y:S01]  /*3c10*/  LDCU UR4, c[0x0][0x38c] ;  /* 0x00007180ff0477ac */ /* 0x000e620008000800 */
[----:B------:R-:W-:Y:S02]  /*3c20*/  PLOP3.LUT P2, PT, PT, PT, PT, 0x80, 0x8 ;  /* 0x000000000008781c */ /* 0x000fe40003f4f070 */
[----:B------:R-:W-:Y:S01]  /*3c30*/  SHF.L.U32 R5, R9, 0x1f, RZ ;  /* 0x0000001f09057819 */ /* 0x000fe200000006ff */
[----:B------:R-:W-:Y:S02]  /*3c40*/  ULEA UR46, UR47, UR41, 0x3 ;  /* 0x000000292f2e7291 */ /* 0x000fe4000f8e18ff */
[----:B------:R-:W-:Y:S02]  /*3c50*/  ULEA UR36, UR47, UR67, 0x6 ;  /* 0x000000432f247291 */ /* 0x000fe4000f8e30ff */
[----:B-1----:R-:W-:-:S06]  /*3c60*/  UISETP.GE.AND UP0, UPT, UR4, 0x1, UPT ;  /* 0x000000010400788c */ /* 0x002fcc000bf06270 */
[----:B------:R-:W-:-:S05]  /*3c70*/  PLOP3.LUT P0, PT, PT, PT, UP0, 0x80, 0x8 ;  /* 0x000000000008781c */ /* 0x000fca0003f0f008 */
[----:B------:R-:W-:-:S08]  /*3c80*/  @UP0 ULEA UR4, UR38, UR41, 0x3 ;  /* 0x0000002926040291 */ /* 0x000fd0000f8e18ff */
[----:B------:R-:W-:-:S04]  /*3c90*/  @P0 SHF.L.U32 R0, R2, 0x1f, RZ ;  /* 0x0000001f02000819 */ /* 0x000fc800000006ff */
[----:B------:R1:W2:Y:S01]  /*3ca0*/  @P0 SYNCS.PHASECHK.TRANS64.TRYWAIT P2, [UR4], R0 ;  /* 0x00000000ff0005a7 */ /* 0x0002a20008041104 */
[----:B------:R-:W3:Y:S02]  /*3cb0*/  SYNCS.PHASECHK.TRANS64.TRYWAIT P0, [UR46+0xd0], R5 ;  /* 0x0000d005ff0075a7 */ /* 0x000ee4000800112e */
[----:B-123--:R-:W-:Y:S05]  /*3cc0*/  @!P0 BRA `(.L_x_73) ;  /* 0x0000005800bc8947 */ /* 0x00efea0003800000 */
.L_x_173:
[----:B------:R-:W-:Y:S01]  /*3cd0*/  UMOV UR42, UR37 ;  /* 0x00000025002a7c82 */ /* 0x000fe20008000000 */
[----:B------:R-:W-:Y:S05]  /*3ce0*/  BRA.U !UP0, `(.L_x_74) ;  /* 0x0000000508107547 */ /* 0x000fea000b800000 */
[----:B------:R-:W-:Y:S02]  /*3cf0*/  UIADD3 UR42, UPT, UPT, UR66, UR37, URZ ;  /* 0x00000025422a7290 */ /* 0x000fe4000fffe0ff */
[----:B------:R-:W-:Y:S01]  /*3d00*/  UPLOP3.LUT UP2, UPT, UPT, UPT, UPT, 0x40, 0x4 ;  /* 0x000000000004789c */ /* 0x000fe20003f4e870 */
[----:B------:R-:W-:Y:S01]  /*3d10*/  UMOV UR39, UR64 ;  /* 0x0000004000277c82 */ /* 0x000fe20008000000 */
[----:B------:R-:W-:-:S09]  /*3d20*/  UMOV UR5, UR38 ;  /* 0x0000002600057c82 */ /* 0x000fd20008000000 */
.L_x_77:
[----:B------:R-:W-:Y:S01]  /*3d30*/  ULEA UR7, UR5, UR41, 0x3 ;  /* 0x0000002905077291 */ /* 0x000fe2000f8e18ff */
[----:B--23--:R-:W-:Y:S11]  /*3d40*/  @P2 BRA `(.L_x_75) ;  /* 0x00000000000c2947 */ /* 0x00cff60003800000 */
[----:B-1----:R-:W-:Y:S04]  /*3d50*/  SHF.L.U32 R5, R2, 0x1f, RZ ;  /* 0x0000001f02057819 */ /* 0x002fe800000006ff */
[----:B------:R-:W1:Y:S02]  /*3d60*/  SYNCS.PHASECHK.TRANS64.TRYWAIT P0, [UR7], R5 ;  /* 0x00000005ff0075a7 */ /* 0x000e640008001107 */
[----:B-1----:R-:W-:Y:S05]  /*3d70*/  @!P0 BRA `(.L_x_76) ;  /* 0x0000005800a88947 */ /* 0x002fea0003800000 */
.L_x_75:
[----:B------:R-:W-:Y:S01]  /*3d80*/  UISETP.NE.AND UP0, UPT, UR39, 0x1, UPT ;  /* 0x000000012700788c */ /* 0x000fe2000bf05270 */
[----:B------:R-:W-:Y:S01]  /*3d90*/  PLOP3.LUT P2, PT, PT, PT, PT, 0x80, 0x8 ;  /* 0x000000000008781c */ /* 0x000fe20003f4f070 */
[----:B------:R-:W-:Y:S02]  /*3da0*/  UIADD3 UR4, UPT, UPT, UR5, 0x1, URZ ;  /* 0x0000000105047890 */ /* 0x000fe4000fffe0ff */
[----:B------:R-:W-:Y:S02]  /*3db0*/  UIADD3 UR40, UPT, UPT, UR7, 0x20, URZ ;  /* 0x0000002007287890 */ /* 0x000fe4000fffe0ff */
[----:B------:R-:W-:Y:S01]  /*3dc0*/  UISETP.NE.AND UP1, UPT, UR4, 0x4, UPT ;  /* 0x000000040400788c */ /* 0x000fe2000bf25270 */
[----:B------:R-:W-:Y:S01]  /*3dd0*/  PLOP3.LUT P0, PT, PT, PT, UP0, 0x80, 0x8 ;  /* 0x000000000008781c */ /* 0x000fe20003f0f008 */
[----:B------:R-:W-:Y:S02]  /*3de0*/  UIADD3 UR37, UPT, UPT, UR37, 0x1, URZ ;  /* 0x0000000125257890 */ /* 0x000fe4000fffe0ff */
[----:B------:R-:W-:Y:S02]  /*3df0*/  USEL UR6, URZ, 0x1, UP1 ;  /* 0x00000001ff067887 */ /* 0x000fe40008800000 */
[----:B------:R-:W-:Y:S02]  /*3e00*/  USEL UR38, UR4, URZ, UP1 ;  /* 0x000000ff04267287 */ /* 0x000fe40008800000 */
[----:B------:R-:W-:Y:S02]  /*3e10*/  UIADD3 UR39, UPT, UPT, UR39, -0x1, URZ ;  /* 0xffffffff27277890 */ /* 0x000fe4000fffe0ff */
[----:B------:R-:W-:Y:S01]  /*3e20*/  @UP0 ULEA UR4, UR38, UR41, 0x3 ;  /* 0x0000002926040291 */ /* 0x000fe2000f8e18ff */
[----:B------:R-:W-:Y:S01]  /*3e30*/  LOP3.LUT R2, R2, UR6, RZ, 0x3c, !PT ;  /* 0x0000000602027c12 */ /* 0x000fe2000f8e3cff */
[----:B------:R-:W-:Y:S02]  /*3e40*/  ULEA UR6, UR5, UR45, 0x9 ;  /* 0x0000002d05067291 */ /* 0x000fe4000f8e48ff */
[----:B------:R-:W-:Y:S01]  /*3e50*/  UISETP.NE.AND UP0, UPT, UR37, UR42, UPT ;  /* 0x0000002a2500728c */ /* 0x000fe2000bf05270 */
[----:B-1----:R-:W-:Y:S01]  /*3e60*/  @P0 SHF.L.U32 R0, R2, 0x1f, RZ ;  /* 0x0000001f02000819 */ /* 0x002fe200000006ff */
[----:B------:R-:W-:Y:S02]  /*3e70*/  UIADD3 UR34, UPT, UPT, UR6, 0x2, URZ ;  /* 0x0000000206227890 */ /* 0x000fe4000fffe0ff */
[----:B------:R-:W-:Y:S01]  /*3e80*/  UIADD3 UR30, UPT, UPT, UR6, 0x4, URZ ;  /* 0x00000004061e7890 */ /* 0x000fe2000fffe0ff */
[----:B------:R2:W3:Y:S01]  /*3e90*/  @P0 SYNCS.PHASECHK.TRANS64.TRYWAIT P2, [UR4], R0 ;  /* 0x00000000ff0005a7 */ /* 0x0004e20008041104 */
[----:B------:R-:W-:Y:S02]  /*3ea0*/  ULEA UR4, UR5, UR44, 0xb ;  /* 0x0000002c05047291 */ /* 0x000fe4000f8e58ff */
[----:B------:R-:W-:Y:S02]  /*3eb0*/  UIADD3 UR26, UPT, UPT, UR6, 0x6, URZ ;  /* 0x00000006061a7890 */ /* 0x000fe4000fffe0ff */
        /* <DEDUP_REMOVED lines=10> */
[----:B------:R-:W-:Y:S01]  /*3f60*/  UIADD3 UR8, UPT, UPT, UR4, 0x406, URZ ;  /* 0x0000040604087890 */ /* 0x000fe2000fffe0ff */
[----:B------:R-:W-:Y:S01]  /*3f70*/  UMOV UR7, 0x40004040 ;  /* 0x4000404000077882 */ /* 0x000fe20000000000 */
[----:B------:R-:W-:Y:S01]  /*3f80*/  UMOV UR5, 0x40004040 ;  /* 0x4000404000057882 */ /* 0x000fe20000000000 */
[----:B------:R-:W-:Y:S01]  /*3f90*/  UMOV UR35, 0x40004040 ;  /* 0x4000404000237882 */ /* 0x000fe20000000000 */
[----:B------:R1:W-:Y:S01]  /*3fa0*/  UTCHMMA.2CTA gdesc[UR4], gdesc[UR6], tmem[UR36], tmem[UR62], idesc[UR63], UP2 ;  /* 0x00ff3e06040075ea */ /* 0x0003e20009200024 */
[----:B------:R-:W-:Y:S01]  /*3fb0*/  UPLOP3.LUT UP2, UPT, UPT, UPT, UPT, 0x80, 0x8 ;  /* 0x000000000008789c */ /* 0x000fe20003f4f070 */
[----:B------:R-:W-:Y:S01]  /*3fc0*/  UMOV UR33, 0x40004040 ;  /* 0x4000404000217882 */ /* 0x000fe20000000000 */
[----:B------:R-:W-:Y:S01]  /*3fd0*/  UMOV UR31, 0x40004040 ;  /* 0x40004040001f7882 */ /* 0x000fe20000000000 */
[----:B------:R2:W-:Y:S01]  /*3fe0*/  UTCHMMA.2CTA gdesc[UR32], gdesc[UR34], tmem[UR36], tmem[UR60], idesc[UR61], UPT ;  /* 0x00ff3c22200075ea */ /* 0x0005e2000ba00024 */
        /* <DEDUP_REMOVED lines=14> */
[----:B------:R-:W-:Y:S01]  /*40d0*/  UMOV UR9, 0x40004040 ;  /* 0x4000404000097882 */ /* 0x000fe20000000000 */
[----:B------:R2:W-:Y:S01]  /*40e0*/  UTCHMMA.2CTA gdesc[UR12], gdesc[UR14], tmem[UR36], tmem[UR50], idesc[UR51], UPT ;  /* 0x00ff320e0c0075ea */ /* 0x0005e2000ba00024 */
[----:B------:R2:W-:Y:S01]  /*40f0*/  UTCHMMA.2CTA gdesc[UR8], gdesc[UR10], tmem[UR36], tmem[UR48], idesc[UR49], UPT ;  /* 0x00ff300a080075ea */ /* 0x0005e2000ba00024 */
[----:B------:R2:W-:Y:S01]  /*4100*/  UTCBAR.2CTA.MULTICAST [UR40], URZ, UR43 ;  /* 0x000000ff280073e9 */ /* 0x0005e2000820082b */
[----:B-1----:R-:W-:Y:S01]  /*4110*/  UMOV UR5, UR38 ;  /* 0x0000002600057c82 */ /* 0x002fe20008000000 */
[----:B------:R-:W-:Y:S05]  /*4120*/  BRA.U UP0, `(.L_x_77) ;  /* 0xfffffffd00007547 */ /* 0x000fea000b83ffff */
.L_x_74:
[----:B------:R-:W-:Y:S01]  /*4130*/  UIADD3 UR4, UPT, UPT, UR46, 0xb0, URZ ;  /* 0x000000b02e047890 */ /* 0x000fe2000fffe0ff */
[----:B------:R-:W-:-:S08]  /*4140*/  UMOV UR37, UR42 ;  /* 0x0000002a00257c82 */ /* 0x000fd00008000000 */
[----:B------:R4:W-:Y:S01]  /*4150*/  UTCBAR.2CTA.MULTICAST [UR4], URZ, UR65 ;  /* 0x000000ff040073e9 */ /* 0x0009e20008200841 */
[----:B------:R-:W-:Y:S02]  /*4160*/  NOP ;  /* 0x0000000000007918 */ /* 0x000fe40000000000 */
.L_x_72:
[----:B----4-:R-:W-:Y:S01]  /*4170*/  UIADD3 UR4, UPT, UPT, UR47, 0x1, URZ ;  /* 0x000000012f047890 */ /* 0x010fe2000fffe0ff */
[----:B------:R-:W-:-:S03]  /*4180*/  ISETP.NE.AND P0, PT, R8, 0x2, PT ;  /* 0x000000020800780c */ /* 0x000fc60003f05270 */
[----:B------:R-:W-:Y:S01]  /*4190*/  UISETP.NE.AND UP0, UPT, UR4, 0x4, UPT ;  /* 0x000000040400788c */ /* 0x000fe2000bf05270 */
[----:B-12---:R-:W-:Y:S02]  /*41a0*/  SEL R0, RZ, 0x1, P0 ;  /* 0x00000001ff007807 */ /* 0x006fe40000000000 */
[----:B------:R-:W-:Y:S01]  /*41b0*/  SEL R8, R8, RZ, P0 ;  /* 0x000000ff08087207 */ /* 0x000fe20000000000 */
[----:B------:R-:W-:Y:S01]  /*41c0*/  USEL UR5, URZ, 0x1, UP0 ;  /* 0x00000001ff057887 */ /* 0x000fe20008000000 */
[----:B------:R-:W-:Y:S01]  /*41d0*/  LOP3.LUT R3, R3, R0, RZ, 0x3c, !PT ;  /* 0x0000000003037212 */ /* 0x000fe200078e3cff */
[----:B------:R-:W-:-:S04]  /*41e0*/  USEL UR47, UR4, URZ, UP0 ;  /* 0x000000ff042f7287 */ /* 0x000fc80008000000 */
[----:B------:R-:W-:Y:S01]  /*41f0*/  LOP3.LUT R9, R9, UR5, RZ, 0x3c, !PT ;  /* 0x0000000509097c12 */ /* 0x000fe2000f8e3cff */
[----:B------:R-:W-:Y:S07]  /*4200*/  @P1 BRA `(.L_x_78) ;  /* 0xfffffff800381947 */ /* 0x000fee000383ffff */
[----:B------:R-:W1:Y:S01]  /*4210*/  S2UR UR8, SR_CgaCtaId ;  /* 0x00000000000879c3 */ /* 0x000e620000008800 */
[----:B------:R-:W-:Y:S01]  /*4220*/  ELECT P0, URZ, PT ;  /* 0x0000000000ff782f */ /* 0x000fe20003800000 */
[----:B------:R-:W-:Y:S01]  /*4230*/  HFMA2 R0, -RZ, RZ, 0, 5.9604644775390625e-08 ;  /* 0x00000001ff007431 */ /* 0x000fe200000001ff */
[----:B------:R-:W-:-:S05]  /*4240*/  UMOV UR4, 0x40 ;  /* 0x0000004000047882 */ /* 0x000fca0000000000 */
[----:B------:R-:W-:Y:S01]  /*4250*/  UVIRTCOUNT.DEALLOC.SMPOOL 0x80 ;  /* 0x000000800000784c */ /* 0x000fe20000000000 */
[----:B------:R-:W-:Y:S02]  /*4260*/  UISETP.NE.AND UP1, UPT, UR68, URZ, UPT ;  /* 0x000000ff4400728c */ /* 0x000fe4000bf25270 */
[----:B-1----:R-:W-:-:S09]  /*4270*/  ULEA UR8, UR8, UR4, 0x18 ;  /* 0x0000000408087291 */ /* 0x002fd2000f8ec0ff */
[----:B------:R1:W-:Y:S01]  /*4280*/  @P0 STS.U8 [UR8+0x1c], R0 ;  /* 0x00001c00ff000988 */ /* 0x0003e20008000008 */
[----:B------:R-:W-:Y:S05]  /*4290*/  BRA.U UP1, `(.L_x_79) ;  /* 0x0000000101a07547 */ /* 0x000fea000b800000 */
[----:B------:R-:W-:Y:S01]  /*42a0*/  UIADD3 UR7, UPT, UPT, UR41, 0xd0, URZ ;  /* 0x000000d029077890 */ /* 0x000fe2000fffe0ff */
[----:B------:R-:W-:-:S03]  /*42b0*/  SHF.L.U32 R3, R9, 0x1f, RZ ;  /* 0x0000001f09037819 */ /* 0x000fc600000006ff */
[----:B------:R-:W-:-:S09]  /*42c0*/  ULEA UR4, UR47, UR7, 0x3 ;  /* 0x000000072f047291 */ /* 0x000fd2000f8e18ff */
[----:B------:R-:W2:Y:S02]  /*42d0*/  SYNCS.PHASECHK.TRANS64.TRYWAIT P0, [UR4], R3 ;  /* 0x00000003ff0075a7 */ /* 0x000ea40008001104 */
[----:B--2---:R-:W-:Y:S05]  /*42e0*/  @!P0 BRA `(.L_x_80) ;  /* 0x0000005400648947 */ /* 0x004fea0003800000 */
.L_x_176:
        /* <DEDUP_REMOVED lines=9> */
.L_x_178:
        /* <DEDUP_REMOVED lines=9> */
.L_x_180:
[----:B------:R-:W-:-:S04]  /*4410*/  UIADD3 UR4, UPT, UPT, UR4, 0x1, URZ ;  /* 0x0000000104047890 */ /* 0x000fc8000fffe0ff */
[----:B------:R-:W-:-:S04]  /*4420*/  UISETP.NE.AND UP0, UPT, UR4, 0x4, UPT ;  /* 0x000000040400788c */ /* 0x000fc8000bf05270 */
[----:B------:R-:W-:Y:S02]  /*4430*/  USEL UR5, URZ, 0x1, UP0 ;  /* 0x00000001ff057887 */ /* 0x000fe40008000000 */
[----:B------:R-:W-:-:S04]  /*4440*/  USEL UR4, UR4, URZ, UP0 ;  /* 0x000000ff04047287 */ /* 0x000fc80008000000 */
[----:B------:R-:W-:Y:S01]  /*4450*/  ULEA UR4, UR4, UR7, 0x3 ;  /* 0x0000000704047291 */ /* 0x000fe2000f8e18ff */
[----:B-1----:R-:W-:-:S04]  /*4460*/  LOP3.LUT R3, R2, UR5, RZ, 0x3c, !PT ;  /* 0x0000000502037c12 */ /* 0x002fc8000f8e3cff */
[----:B------:R-:W-:Y:S01]  /*4470*/  SHF.L.U32 R3, R3, 0x1f, RZ ;  /* 0x0000001f03037819 */ /* 0x000fe200000006ff */
[----:B------:R-:W-:-:S04]  /*4480*/  IMAD.U32 R0, RZ, RZ, UR4 ;  /* 0x00000004ff007e24 */ /* 0x000fc8000f8e00ff */
[----:B------:R1:W2:Y:S03]  /*4490*/  SYNCS.PHASECHK.TRANS64.TRYWAIT P0, [R0+URZ], R3 ;  /* 0x00000003000075a7 */ /* 0x0002a600080011ff */
[----:B--2---:R-:W-:Y:S05]  /*44a0*/  @!P0 NANOSLEEP.SYNCS 0x989680 ;  /* 0x009896800000895d */ /* 0x004fea0003900000 */
[----:B------:R-:W2:Y:S02]  /*44b0*/  @!P0 SYNCS.PHASECHK.TRANS64 P0, [R0+URZ], R3 ;  /* 0x00000003000085a7 */ /* 0x000ea400080010ff */
[----:B--2---:R-:W-:Y:S05]  /*44c0*/  @P0 BRA `(.L_x_83) ;  /* 0x0000000000200947 */ /* 0x004fea0003800000 */
.L_x_84:
[----:B--2---:R2:W4:Y:S02]  /*44d0*/  SYNCS.PHASECHK.TRANS64.TRYWAIT P0, [R0+URZ], R3 ;  /* 0x00000003000075a7 */ /* 0x00452400080011ff */
[----:B----4-:R-:W-:Y:S05]  /*44e0*/  @!P0 NANOSLEEP.SYNCS 0x989680 ;  /* 0x009896800000895d */ /* 0x010fea0003900000 */
[----:B------:R-:W4:Y:S02]  /*44f0*/  @!P0 SYNCS.PHASECHK.TRANS64 P0, [R0+URZ], R3 ;  /* 0x00000003000085a7 */ /* 0x000f2400080010ff */
[----:B----4-:R-:W-:Y:S05]  /*4500*/  @!P0 BRA `(.L_x_84) ;  /* 0xfffffffc00f08947 */ /* 0x010fea000383ffff */
[----:B------:R-:W-:Y:S05]  /*4510*/  BRA `(.L_x_83) ;  /* 0x00000000000c7947 */ /* 0x000fea0003800000 */
.L_x_79:
[----:B------:R-:W-:-:S04]  /*4520*/  UIADD3 UR4, UPT, UPT, UR41, 0x110, URZ ;  /* 0x0000011029047890 */ /* 0x000fc8000fffe0ff */
[----:B------:R-:W-:-:S09]  /*4530*/  UPRMT UR4, UR69, 0x654, UR4 ;  /* 0x0000065445047896 */ /* 0x000fd20008000004 */
[----:B------:R-:W-:Y:S03]  /*4540*/  SYNCS.ARRIVE.TRANS64.RED.A1T0 RZ, [UR4], RZ ;  /* 0x000000ffffff79a7 */ /* 0x000fe60008100404 */
.L_x_83:
[----:B-12---:R-:W-:Y:S01]  /*4550*/  SHF.L.U32 R3, RZ, 0x1f, RZ ;  /* 0x0000001fff037819 */ /* 0x006fe200000006ff */
[----:B------:R-:W-:Y:S01]  /*4560*/  UIADD3 UR4, UPT, UPT, UR41, 0x110, URZ ;  /* 0x0000011029047890 */ /* 0x000fe2000fffe0ff */
[----:B------:R-:W-:Y:S02]  /*4570*/  PLOP3.LUT P0, PT, PT, PT, UP1, 0x80, 0x8 ;  /* 0x000000000008781c */ /* 0x000fe40003f0f018 */
[----:B------:R-:W1:Y:S02]  /*4580*/  SYNCS.PHASECHK.TRANS64.TRYWAIT P1, [UR41+0x110], R3 ;  /* 0x00011003ff0075a7 */ /* 0x000e640008021129 */
[----:B-1----:R-:W-:Y:S09]  /*4590*/  @!P1 BRA `(.L_x_85) ;  /* 0x0000005400009947 */ /* 0x002ff20003800000 */
.L_x_182:
[----:B------:R-:W-:Y:S01]  /*45a0*/  @!UP1 UPRMT UR4, UR69, 0x654, UR4 ;  /* 0x0000065445049896 */ /* 0x000fe20008000004 */
[----:B------:R-:W-:Y:S01]  /*45b0*/  UMOV UR5, 0xffff ;  /* 0x0000ffff00057882 */ /* 0x000fe20000000000 */
[----:B------:R-:W-:-:S07]  /*45c0*/  UMOV UR6, 0x1 ;  /* 0x0000000100067882 */ /* 0x000fce0000000000 */
[----:B------:R-:W-:Y:S01]  /*45d0*/  @!P0 SYNCS.ARRIVE.TRANS64.RED.A1T0 RZ, [UR4], RZ ;  /* 0x000000ffffff89a7 */ /* 0x000fe20008100404 */
[----:B------:R-:W-:Y:S01]  /*45e0*/  NOP ;  /* 0x0000000000007918 */ /* 0x000fe20000000000 */
[----:B-1----:R-:W1:Y:S01]  /*45f0*/  LDS R0, [UR8+0x14] ;  /* 0x00001408ff007984 */ /* 0x002e620008000800 */
[----:B------:R-:W-:-:S04]  /*4600*/  ULOP3.LUT UR4, UR67, 0xffff, URZ, 0xc0, !UPT ;  /* 0x0000ffff43047892 */ /* 0x000fc8000f8ec0ff */
[----:B------:R-:W-:-:S04]  /*4610*/  USHF.R.U32.HI UR4, URZ, 0x5, UR4 ;  /* 0x00000005ff047899 */ /* 0x000fc80008011604 */
[----:B------:R-:W-:Y:S02]  /*4620*/  USHF.L.U32 UR5, UR5, UR4, URZ ;  /* 0x0000000405057299 */ /* 0x000fe400080006ff */
[----:B------:R-:W-:-:S04]  /*4630*/  USHF.L.U32 UR4, UR6, UR4, URZ ;  /* 0x0000000406047299 */ /* 0x000fc800080006ff */
[----:B-1----:R-:W-:-:S04]  /*4640*/  LOP3.LUT R0, R0, UR5, RZ, 0xc0, !PT ;  /* 0x0000000500007c12 */ /* 0x002fc8000f8ec0ff */
[----:B------:R-:W-:-:S13]  /*4650*/  ISETP.NE.AND P0, PT, R0, UR5, PT ;  /* 0x0000000500007c0c */ /* 0x000fda000bf05270 */
[----:B------:R-:W-:Y:S05]  /*4660*/  @P0 BRA `(.L_x_86) ;  /* 0x0000000000580947 */ /* 0x000fea0003800000 */
[----:B------:R-:W1:Y:S02]  /*4670*/  LDS R0, [UR8+0x18] ;  /* 0x00001808ff007984 */ /* 0x000e640008000800 */
[----:B-1----:R-:W-:-:S04]  /*4680*/  LOP3.LUT R0, R0, UR4, RZ, 0xc0, !PT ;  /* 0x0000000400007c12 */ /* 0x002fc8000f8ec0ff */
[----:B------:R-:W-:-:S13]  /*4690*/  ISETP.NE.AND P0, PT, R0, UR4, PT ;  /* 0x0000000400007c0c */ /* 0x000fda000bf05270 */
[----:B------:R-:W-:Y:S05]  /*46a0*/  @P0 BRA `(.L_x_87) ;  /* 0x00000000003c0947 */ /* 0x000fea0003800000 */
[----:B------:R-:W1:Y:S01]  /*46b0*/  S2R R2, SR_LANEID ;  /* 0x0000000000027919 */ /* 0x000e620000000000 */
[----:B------:R-:W-:Y:S01]  /*46c0*/  ULOP3.LUT UR5, URZ, UR5, URZ, 0x33, !UPT ;  /* 0x00000005ff057292 */ /* 0x000fe2000f8e33ff */
[----:B------:R-:W-:Y:S01]  /*46d0*/  LOP3.LUT R4, RZ, UR4, RZ, 0x33, !PT ;  /* 0x00000004ff047c12 */ /* 0x000fe2000f8e33ff */
[----:B------:R-:W-:Y:S02]  /*46e0*/  VOTEU.ANY UR4, UPT, PT ;  /* 0x0000000000047886 */ /* 0x000fe400038e0100 */
[----:B------:R-:W-:Y:S01]  /*46f0*/  UFLO.U32 UR4, UR4 ;  /* 0x00000004000472bd */ /* 0x000fe200080e0000 */
[----:B------:R-:W2:Y:S01]  /*4700*/  REDUX UR6, R4 ;  /* 0x00000000040673c4 */ /* 0x000ea20000000000 */
[----:B------:R-:W-:-:S06]  /*4710*/  IMAD.U32 R0, RZ, RZ, UR5 ;  /* 0x00000005ff007e24 */ /* 0x000fcc000f8e00ff */
[----:B------:R4:W-:Y:S01]  /*4720*/  UTCATOMSWS.AND URZ, UR5 ;  /* 0x0000000500ff79e3 */ /* 0x0009e20008000000 */
[----:B------:R-:W3:Y:S01]  /*4730*/  REDUX UR7, R0 ;  /* 0x00000000000773c4 */ /* 0x000ee20000000000 */
[----:B-1----:R-:W-:Y:S01]  /*4740*/  ISETP.EQ.U32.AND P0, PT, R2, UR4, PT ;  /* 0x0000000402007c0c */ /* 0x002fe2000bf02070 */
[----:B--2---:R-:W-:Y:S01]  /*4750*/  IMAD.U32 R2, RZ, RZ, UR6 ;  /* 0x00000006ff027e24 */ /* 0x004fe2000f8e00ff */
[----:B---3--:R-:W-:-:S11]  /*4760*/  MOV R3, UR7 ;  /* 0x0000000700037c02 */ /* 0x008fd60008000f00 */
[----:B------:R4:W-:Y:S04]  /*4770*/  @P0 ATOMS.AND RZ, [UR8+0x14], R3 ;  /* 0x00001403ffff098c */ /* 0x0009e8000a800008 */
[----:B------:R4:W-:Y:S01]  /*4780*/  @P0 ATOMS.AND RZ, [UR8+0x18], R2 ;  /* 0x00001802ffff098c */ /* 0x0009e2000a800008 */
[----:B------:R-:W-:Y:S05]  /*4790*/  BRA `(.L_x_88) ;  /* 0x0000000000147947 */ /* 0x000fea0003800000 */
.L_x_87:
[----:B------:R-:W-:Y:S02]  /*47a0*/  MOV R2, 0x47c0 ;  /* 0x000047c000027802 */ /* 0x000fe40000000f00 */
[----:B---3-5:R-:W-:Y:S05]  /*47b0*/  CALL.REL.NOINC `($__internal_0_$__cuda_sm10x_tcgen05_guardrail_trap_col_being_dealloced_not_returned_by_alloc) ;  /* 0x0000005400e07944 */ /* 0x028fea0003c00000 */
[----:B------:R-:W-:Y:S05]  /*47c0*/  BRA `(.L_x_88) ;  /* 0x0000000000087947 */ /* 0x000fea0003800000 */
.L_x_86:
[----:B------:R-:W-:Y:S02]  /*47d0*/  MOV R2, 0x47f0 ;  /* 0x000047f000027802 */ /* 0x000fe40000000f00 */
[----:B---3-5:R-:W-:Y:S05]  /*47e0*/  CALL.REL.NOINC `($__internal_2_$__cuda_sm10x_tcgen05_guardrail_trap_unallocated_columns_being_dealloced) ;  /* 0x0000005400ec7944 */ /* 0x028fea0003c00000 */
.L_x_88:
[----:B------:R-:W-:Y:S01]  /*47f0*/  NOP ;  /* 0x0000000000007918 */ /* 0x000fe20000000000 */
[----:B----4-:R-:W-:Y:S05]  /*4800*/  EXIT ;  /* 0x000000000000794d */ /* 0x010fea0003800000 */
.L_x_59:
[----:B------:R-:W-:-:S09]  /*4810*/  UISETP.NE.OR UP0, UPT, UR18, 0x3, !UP3 ;  /* 0x000000031200788c */ /* 0x000fd2000df05670 */
[----:B------:R-:W-:Y:S05]  /*4820*/  BRA.U UP0, `(.L_x_89) ;  /* 0x0000001100547547 */ /* 0x000fea000b800000 */
[----:B------:R-:W1:Y:S01]  /*4830*/  LDCU UR31, c[0x0][0x370] ;  /* 0x00006e00ff1f77ac */ /* 0x000e620008000800 */
[----:B------:R-:W2:Y:S01]  /*4840*/  LDC.64 R16, c[0x0][0x348] ;  /* 0x0000d200ff107b82 */ /* 0x000ea20000000a00 */
[----:B------:R-:W-:Y:S02]  /*4850*/  HFMA2 R13, -RZ, RZ, 0, 0 ;  /* 0x00000000ff0d7431 */ /* 0x000fe400000001ff */
[----:B------:R-:W-:Y:S01]  /*4860*/  IMAD.MOV.U32 R15, RZ, RZ, 0x1 ;  /* 0x00000001ff0f7424 */ /* 0x000fe200078e00ff */
[----:B------:R-:W1:Y:S01]  /*4870*/  LDCU.128 UR48, c[0x0][0xb10] ;  /* 0x00016200ff3077ac */ /* 0x000e620008000c00 */
[----:B------:R-:W-:Y:S01]  /*4880*/  IMAD.MOV.U32 R14, RZ, RZ, RZ ;  /* 0x000000ffff0e7224 */ /* 0x000fe200078e00ff */
[----:B------:R-:W-:Y:S01]  /*4890*/  MOV R7, 0x2000 ;  /* 0x0000200000077802 */ /* 0x000fe20000000f00 */
[----:B------:R-:W3:Y:S01]  /*48a0*/  LDCU UR30, c[0x0][0x374] ;  /* 0x00006e80ff1e77ac */ /* 0x000ee20008000800 */
[----:B------:R-:W4:Y:S01]  /*48b0*/  LDC.64 R2, c[0x0][0x888] ;  /* 0x00022200ff027b82 */ /* 0x000f220000000a00 */
[----:B------:R-:W3:Y:S01]  /*48c0*/  LDCU UR15, c[0x0][0xb0c] ;  /* 0x00016180ff0f77ac */ /* 0x000ee20008000800 */
[----:B------:R-:W2:Y:S06]  /*48d0*/  LDCU UR41, c[0x0][0xb20] ;  /* 0x00016400ff2977ac */ /* 0x000eac0008000800 */
[----:B------:R-:W4:Y:S01]  /*48e0*/  LDC.64 R4, c[0x0][0x890] ;  /* 0x00022400ff047b82 */ /* 0x000f220000000a00 */
[----:B------:R-:W2:Y:S01]  /*48f0*/  LDCU UR4, c[0x0][0xb30] ;  /* 0x00016600ff0477ac */ /* 0x000ea20008000800 */
[----:B------:R-:W-:Y:S01]  /*4900*/  UMOV UR21, 0x400 ;  /* 0x0000040000157882 */ /* 0x000fe20000000000 */
[----:B-1----:R-:W-:-:S02]  /*4910*/  UIMAD.WIDE.U32 UR6, UR31, UR48, URZ ;  /* 0x000000301f0672a5 */ /* 0x002fc4000f8e00ff */
[----:B---3--:R-:W-:Y:S02]  /*4920*/  UIMAD.WIDE.U32 UR8, UR30, UR51, URZ ;  /* 0x000000331e0872a5 */ /* 0x008fe4000f8e00ff */
[----:B------:R-:W-:Y:S02]  /*4930*/  ULEA UR21, UR47, UR21, 0x18 ;  /* 0x000000152f157291 */ /* 0x000fe4000f8ec0ff */
[----:B------:R-:W-:Y:S02]  /*4940*/  UPLOP3.LUT UP3, UPT, UPT, UPT, UPT, 0x40, 0x4 ;  /* 0x000000000004789c */ /* 0x000fe40003f6e870 */
[----:B------:R-:W-:Y:S01]  /*4950*/  UIADD3 UR37, UPT, UPT, UR21, 0x58, URZ ;  /* 0x0000005815257890 */ /* 0x000fe2000fffe0ff */
[----:B------:R-:W-:Y:S01]  /*4960*/  UMOV UR6, UR7 ;  /* 0x0000000700067c82 */ /* 0x000fe20008000000 */
[----:B------:R-:W-:Y:S01]  /*4970*/  UMOV UR38, UR9 ;  /* 0x0000000900267c82 */ /* 0x000fe20008000000 */
[----:B------:R-:W-:Y:S02]  /*4980*/  UISETP.GE.AND UP0, UPT, UR42, 0x1, UPT ;  /* 0x000000012a00788c */ /* 0x000fe4000bf06270 */
[----:B------:R-:W-:Y:S01]  /*4990*/  UISETP.NE.AND UP4, UPT, UR42, 0x1, UPT ;  /* 0x000000012a00788c */ /* 0x000fe2000bf85270 */
[----:B------:R-:W1:Y:S01]  /*49a0*/  LDCU.64 UR22, c[0x0][0xb28] ;  /* 0x00016500ff1677ac */ /* 0x000e620008000a00 */
[----:B------:R-:W-:-:S02]  /*49b0*/  UISETP.NE.AND UP6, UPT, UR15, 0x1, UPT ;  /* 0x000000010f00788c */ /* 0x000fc4000bfc5270 */
[----:B------:R-:W-:Y:S02]  /*49c0*/  UISETP.NE.AND UP5, UPT, UR50, 0x1, UPT ;  /* 0x000000013200788c */ /* 0x000fe4000bfa5270 */
[----:B------:R-:W-:Y:S02]  /*49d0*/  UIADD3 UR33, UPT, UPT, UR21, 0x40, URZ ;  /* 0x0000004015217890 */ /* 0x000fe4000fffe0ff */
[----:B------:R-:W-:Y:S02]  /*49e0*/  UIADD3 UR25, UPT, UPT, UR21, 0x48, URZ ;  /* 0x0000004815197890 */ /* 0x000fe4000fffe0ff */
[----:B------:R-:W-:Y:S02]  /*49f0*/  UIADD3 UR17, UPT, UPT, UR21, 0x50, URZ ;  /* 0x0000005015117890 */ /* 0x000fe4000fffe0ff */
[----:B------:R-:W-:Y:S02]  /*4a00*/  UPRMT UR37, UR47, 0x654, UR37 ;  /* 0x000006542f257896 */ /* 0x000fe40008000025 */
[----:B------:R-:W-:-:S02]  /*4a10*/  USHF.R.U32.HI UR39, URZ, UR49, UR6 ;  /* 0x00000031ff277299 */ /* 0x000fc40008011606 */
[----:B--2---:R-:W-:Y:S02]  /*4a20*/  USHF.R.U32.HI UR38, URZ, UR41, UR38 ;  /* 0x00000029ff267299 */ /* 0x004fe40008011626 */
[----:B------:R-:W-:-:S11]  /*4a30*/  UISETP.NE.AND UP2, UPT, UR4, 0x1, UPT ;  /* 0x000000010400788c */ /* 0x000fd6000bf45270 */
.L_x_100:
[C---:B------:R-:W-:Y:S02]  /*4a40*/  LEA R12, R14.reuse, UR21, 0x3 ;  /* 0x000000150e0c7c11 */ /* 0x040fe4000f8e18ff */
[----:B------:R-:W-:Y:S02]  /*4a50*/  SHF.L.U32 R9, R13, 0x1f, RZ ;  /* 0x0000001f0d097819 */ /* 0x000fe400000006ff */
[----:B------:R-:W-:Y:S02]  /*4a60*/  LEA R10, R14, UR21, 0x4 ;  /* 0x000000150e0a7c11 */ /* 0x000fe4000f8e20ff */
[----:B--2---:R-:W2:Y:S02]  /*4a70*/  SYNCS.PHASECHK.TRANS64.TRYWAIT P0, [R12+URZ+0x90], R9 ;  /* 0x000090090c0075a7 */ /* 0x004ea400080011ff */
[----:B--2---:R-:W-:Y:S05]  /*4a80*/  @!P0 BRA `(.L_x_90) ;  /* 0x0000004c00dc8947 */ /* 0x004fea0003800000 */
.L_x_183:
[----:B--2---:R-:W2:Y:S01]  /*4a90*/  LDS.128 R8, [R10+0x120] ;  /* 0x000120000a087984 */ /* 0x004ea20000000c00 */
[----:B------:R-:W-:Y:S01]  /*4aa0*/  UISETP.GE.AND UP0, UPT, UR42, 0x1, UPT ;  /* 0x000000012a00788c */ /* 0x000fe2000bf06270 */
[----:B------:R-:W-:Y:S01]  /*4ab0*/  @!PT LDS RZ, [RZ] ;  /* 0x00000000fffff984 */ /* 0x000fe20000000800 */
[----:B------:R-:W-:Y:S01]  /*4ac0*/  @!PT LDS RZ, [RZ] ;  /* 0x00000000fffff984 */ /* 0x000fe20000000800 */
[----:B------:R-:W-:Y:S01]  /*4ad0*/  @!PT LDS RZ, [RZ] ;  /* 0x00000000fffff984 */ /* 0x000fe20000000800 */
[----:B------:R-:W-:Y:S01]  /*4ae0*/  @!PT LDS RZ, [RZ] ;  /* 0x00000000fffff984 */ /* 0x000fe20000000800 */
[----:B------:R3:W-:Y:S06]  /*4af0*/  MEMBAR.ALL.CTA ;  /* 0x0000000000007992 */ /* 0x0007ec0000008000 */
[----:B---3--:R-:W3:Y:S01]  /*4b00*/  FENCE.VIEW.ASYNC.S ;  /* 0x00000000000073c6 */ /* 0x008ee20000000000 */
[----:B--2---:R-:W-:Y:S11]  /*4b10*/  LOP3.LUT P0, RZ, R10, 0x1, RZ, 0xc0, !PT ;  /* 0x000000010aff7812 */ /* 0x004ff6000780c0ff */
[----:B------:R-:W-:Y:S02]  /*4b20*/  @!UPT UIADD3 URZ, UPT, UPT, URZ, URZ, URZ ;  /* 0x000000fffffff290 */ /* 0x000fe4000fffe0ff */
[----:B---3--:R-:W-:Y:S01]  /*4b30*/  VOTEU.ANY UP1, P0 ;  /* 0x0000000000ff7886 */ /* 0x008fe20000020100 */
[----:B------:R-:W-:Y:S11]  /*4b40*/  PLOP3.LUT P0, PT, PT, PT, UP1, 0x80, 0x8 ;  /* 0x000000000008781c */ /* 0x000ff60003f0f018 */
[----:B------:R-:W-:Y:S02]  /*4b50*/  @!UPT UIADD3 URZ, UPT, UPT, URZ, URZ, URZ ;  /* 0x000000fffffff290 */ /* 0x000fe4000fffe0ff */
[----:B------:R-:W-:Y:S02]  /*4b60*/  @P0 SHF.R.U32.HI R0, RZ, 0x10, R9 ;  /* 0x00000010ff000819 */ /* 0x000fe40000011609 */
[----:B------:R-:W-:Y:S02]  /*4b70*/  @P0 MOV R6, R8 ;  /* 0x0000000800060202 */ /* 0x000fe40000000f00 */
[----:B------:R-:W-:Y:S01]  /*4b80*/  @P0 R2UR UR4, R0 ;  /* 0x00000000000402ca */ /* 0x000fe200000e0000 */
[----:B------:R-:W-:Y:S01]  /*4b90*/  VIADD R0, R12, 0xa0 ;  /* 0x000000a00c007836 */ /* 0x000fe20000000000 */
[----:B------:R-:W-:Y:S02]  /*4ba0*/  @P0 LOP3.LUT R8, R9, 0xffff, RZ, 0xc0, !PT ;  /* 0x0000ffff09080812 */ /* 0x000fe400078ec0ff */
[----:B------:R-:W-:Y:S02]  /*4bb0*/  @P0 R2UR UR6, R6 ;  /* 0x00000000060602ca */ /* 0x000fe400000e0000 */
[----:B------:R-:W-:Y:S02]  /*4bc0*/  PRMT R0, RZ, 0x654, R0 ;  /* 0x00000654ff007816 */ /* 0x000fe40000000000 */
[----:B------:R-:W-:Y:S02]  /*4bd0*/  @P0 R2UR UR5, R8 ;  /* 0x00000000080502ca */ /* 0x000fe400000e0000 */
[----:B------:R2:W-:Y:S03]  /*4be0*/  SYNCS.ARRIVE.TRANS64.RED.A1T0 RZ, [R0+URZ], RZ ;  /* 0x000000ff00ff79a7 */ /* 0x0005e600081004ff */
[----:B------:R-:W-:Y:S04]  /*4bf0*/  @UP1 UMOV UR29, UR4 ;  /* 0x00000004001d1c82 */ /* 0x000fe80008000000 */
[----:B------:R-:W-:Y:S04]  /*4c00*/  @UP1 UMOV UR14, UR6 ;  /* 0x00000006000e1c82 */ /* 0x000fe80008000000 */
[----:B------:R-:W-:Y:S01]  /*4c10*/  @UP1 UMOV UR13, UR5 ;  /* 0x00000005000d1c82 */ /* 0x000fe20008000000 */
[----:B------:R-:W-:Y:S05]  /*4c20*/  BRA.U !UP0, `(.L_x_91) ;  /* 0x0000000108a47547 */ /* 0x000fea000b800000 */
[----:B------:R-:W-:Y:S02]  /*4c30*/  UIMAD.WIDE.U32 UR18, UR13, UR51, URZ ;  /* 0x000000330d1272a5 */ /* 0x000fe4000f8e00ff */
[----:B------:R-:W-:Y:S02]  /*4c40*/  UIMAD.WIDE.U32 UR26, UR14, UR48, URZ ;  /* 0x000000300e1a72a5 */ /* 0x000fe4000f8e00ff */
[----:B------:R-:W-:Y:S02]  /*4c50*/  USEL UR4, UR30, UR38, !UP5 ;  /* 0x000000261e047287 */ /* 0x000fe4000e800000 */
[----:B------:R-:W-:Y:S02]  /*4c60*/  USEL UR7, UR31, UR39, !UP6 ;  /* 0x000000271f077287 */ /* 0x000fe4000f000000 */
[----:B-1----:R-:W-:Y:S02]  /*4c70*/  UIMAD.WIDE.U32 UR8, UR4, UR22, URZ ;  /* 0x00000016040872a5 */ /* 0x002fe4000f8e00ff */
[----:B------:R-:W-:Y:S01]  /*4c80*/  UIMAD.WIDE.U32 UR10, UR7, UR22, URZ ;  /* 0x00000016070a72a5 */ /* 0x000fe2000f8e00ff */
[----:B------:R-:W-:Y:S02]  /*4c90*/  UMOV UR5, UR19 ;  /* 0x0000001300057c82 */ /* 0x000fe40008000000 */
[----:B------:R-:W-:Y:S03]  /*4ca0*/  USHF.R.U32.HI UR6, URZ, UR41, UR5 ;  /* 0x00000029ff067299 */ /* 0x000fe60008011605 */
[----:B------:R-:W-:Y:S01]  /*4cb0*/  UMOV UR5, UR27 ;  /* 0x0000001b00057c82 */ /* 0x000fe20008000000 */
[----:B------:R-:W-:Y:S02]  /*4cc0*/  USEL UR6, UR13, UR6, !UP5 ;  /* 0x000000060d067287 */ /* 0x000fe4000e800000 */
[----:B------:R-:W-:Y:S03]  /*4cd0*/  USHF.R.U32.HI UR12, URZ, UR49, UR5 ;  /* 0x00000031ff0c7299 */ /* 0x000fe60008011605 */
[----:B------:R-:W-:Y:S02]  /*4ce0*/  UMOV UR5, UR9 ;  /* 0x0000000900057c82 */ /* 0x000fe40008000000 */
[----:B------:R-:W-:Y:S03]  /*4cf0*/  @UP4 USHF.R.U32.HI UR4, URZ, UR23, UR5 ;  /* 0x00000017ff044299 */ /* 0x000fe60008011605 */
[----:B------:R-:W-:Y:S01]  /*4d00*/  UMOV UR5, UR11 ;  /* 0x0000000b00057c82 */ /* 0x000fe20008000000 */
[----:B------:R-:W-:Y:S02]  /*4d10*/  UIMAD UR4, UR42, UR4, URZ ;  /* 0x000000042a0472a4 */ /* 0x000fe4000f8e02ff */
[----:B------:R-:W-:Y:S02]  /*4d20*/  @UP4 USHF.R.U32.HI UR7, URZ, UR23, UR5 ;  /* 0x00000017ff074299 */ /* 0x000fe40008011605 */
[----:B------:R-:W-:Y:S02]  /*4d30*/  UIMAD.WIDE.U32 UR10, UR6, UR22, URZ ;  /* 0x00000016060a72a5 */ /* 0x000fe4000f8e00ff */
[----:B------:R-:W-:Y:S02]  /*4d40*/  USEL UR5, UR14, UR12, !UP6 ;  /* 0x0000000c0e057287 */ /* 0x000fe4000f000000 */
[----:B------:R-:W-:Y:S02]  /*4d50*/  UIMAD UR8, UR42, UR7, URZ ;  /* 0x000000072a0872a4 */ /* 0x000fe4000f8e02ff */
[----:B------:R-:W-:Y:S03]  /*4d60*/  UISETP.GE.AND UP0, UPT, UR6, UR4, UPT ;  /* 0x000000040600728c */ /* 0x000fe6000bf06270 */
[----:B------:R-:W-:Y:S01]  /*4d70*/  UMOV UR4, UR11 ;  /* 0x0000000b00047c82 */ /* 0x000fe20008000000 */
[----:B------:R-:W-:Y:S02]  /*4d80*/  UISETP.GE.OR UP0, UPT, UR5, UR8, UP0 ;  /* 0x000000080500728c */ /* 0x000fe40008706670 */
[----:B------:R-:W-:Y:S02]  /*4d90*/  USHF.R.U32.HI UR4, URZ, UR23, UR4 ;  /* 0x00000017ff047299 */ /* 0x000fe40008011604 */
[----:B------:R-:W-:Y:S02]  /*4da0*/  UIMAD.WIDE.U32 UR8, UR5, UR22, URZ ;  /* 0x00000016050872a5 */ /* 0x000fe4000f8e00ff */
[----:B------:R-:W-:Y:S04]  /*4db0*/  USEL UR10, UR6, UR4, !UP4 ;  /* 0x00000004060a7287 */ /* 0x000fe8000e000000 */
[----:B------:R-:W-:Y:S01]  /*4dc0*/  UIADD3 UR11, UPT, UPT, -UR10, URZ, URZ ;  /* 0x000000ff0a0b7290 */ /* 0x000fe2000fffe1ff */
[----:B------:R-:W-:Y:S02]  /*4dd0*/  @!UP0 UMOV UR4, UR9 ;  /* 0x0000000900048c82 */ /* 0x000fe40008000000 */
[----:B------:R-:W-:Y:S02]  /*4de0*/  @!UP0 USHF.R.U32.HI UR4, URZ, UR23, UR4 ;  /* 0x00000017ff048299 */ /* 0x000fe40008011604 */
[----:B------:R-:W-:Y:S02]  /*4df0*/  UIMAD UR8, UR42, UR11, UR6 ;  /* 0x0000000b2a0872a4 */ /* 0x000fe4000f8e0206 */
[----:B------:R-:W-:Y:S04]  /*4e00*/  @!UP0 USEL UR4, UR5, UR4, !UP4 ;  /* 0x0000000405048287 */ /* 0x000fe8000e000000 */
[----:B------:R-:W-:Y:S02]  /*4e10*/  @!UP0 UIMAD UR8, UR7, UR8, UR4 ;  /* 0x00000008070882a4 */ /* 0x000fe4000f8e0204 */
[----:B------:R-:W-:Y:S02]  /*4e20*/  @!UP0 UIADD3 UR9, UPT, UPT, UR10, -UR4, URZ ;  /* 0x800000040a098290 */ /* 0x000fe4000fffe0ff */
[----:B------:R-:W-:Y:S02]  /*4e30*/  UIADD3 UR4, UPT, UPT, -UR5, URZ, URZ ;  /* 0x000000ff05047290 */ /* 0x000fe4000fffe1ff */
[----:B------:R-:W-:Y:S02]  /*4e40*/  UIADD3 UR7, UPT, UPT, -UR6, URZ, URZ ;  /* 0x000000ff06077290 */ /* 0x000fe4000fffe1ff */
[----:B------:R-:W-:Y:S02]  /*4e50*/  @!UP0 UIMAD UR6, UR9, UR42, UR5 ;  /* 0x0000002a090682a4 */ /* 0x000fe4000f8e0205 */
[----:B------:R-:W-:Y:S02]  /*4e60*/  UIMAD UR14, UR15, UR4, UR14 ;  /* 0x000000040f0e72a4 */ /* 0x000fe4000f8e020e */
[----:B------:R-:W-:Y:S01]  /*4e70*/  UIMAD UR13, UR50, UR7, UR13 ;  /* 0x00000007320d72a4 */ /* 0x000fe2000f8e020d */
[----:B------:R-:W-:Y:S02]  /*4e80*/  @!UP0 UMOV UR5, UR8 ;  /* 0x0000000800058c82 */ /* 0x000fe40008000000 */
[----:B------:R-:W-:Y:S02]  /*4e90*/  UIMAD UR14, UR5, UR15, UR14 ;  /* 0x0000000f050e72a4 */ /* 0x000fe4000f8e020e */
[----:B------:R-:W-:Y:S11]  /*4ea0*/  UIMAD UR13, UR6, UR50, UR13 ;  /* 0x00000032060d72a4 */ /* 0x000ff6000f8e020d */
[----:B------:R-:W-:Y:S01]  /*4eb0*/  @!UPT UIADD3 URZ, UPT, UPT, URZ, URZ, URZ ;  /* 0x000000fffffff290 */ /* 0x000fe2000fffe0ff */
.L_x_91:
[----:B------:R-:W3:Y:S01]  /*4ec0*/  @!UP2 LDCU.128 UR8, c[0x0][0xb10] ;  /* 0x00016200ff08a7ac */ /* 0x000ee20008000c00 */
[C---:B----4-:R-:W-:Y:S02]  /*4ed0*/  ISETP.NE.U32.AND P1, PT, R4.reuse, RZ, PT ;  /* 0x000000ff0400720c */ /* 0x050fe40003f25070 */
[----:B------:R-:W-:Y:S02]  /*4ee0*/  ISETP.NE.U32.AND P0, PT, R4, RZ, PT ;  /* 0x000000ff0400720c */ /* 0x000fe40003f05070 */
[C---:B------:R-:W-:Y:S02]  /*4ef0*/  ISETP.NE.AND.EX P1, PT, R5.reuse, RZ, PT, P1 ;  /* 0x000000ff0500720c */ /* 0x040fe40003f25310 */
[----:B------:R-:W-:Y:S01]  /*4f00*/  ISETP.NE.AND.EX P0, PT, R5, RZ, PT, P0 ;  /* 0x000000ff0500720c */ /* 0x000fe20003f05300 */
[----:B------:R-:W4:Y:S01]  /*4f10*/  @!UP2 LDCU UR5, c[0x0][0xb0c] ;  /* 0x00016180ff05a7ac */ /* 0x000f220008000800 */
[----:B------:R-:W-:Y:S01]  /*4f20*/  SHF.L.U32 R9, R15, 0x1f, RZ ;  /* 0x0000001f0f097819 */ /* 0x000fe200000006ff */
[----:B------:R-:W-:Y:S02]  /*4f30*/  USHF.L.U32 UR35, UR16, 0x7, URZ ;  /* 0x0000000710237899 */ /* 0x000fe400080006ff */
[----:B------:R-:W-:Y:S02]  /*4f40*/  USHF.L.U32 UR34, UR20, 0x6, URZ ;  /* 0x0000000614227899 */ /* 0x000fe400080006ff */
[----:B---3--:R-:W-:Y:S07]  /*4f50*/  UIMAD.WIDE.U32 UR6, UR14, UR8, URZ ;  /* 0x000000080e0672a5 */ /* 0x008fee000f8e00ff */
[----:B------:R-:W-:Y:S01]  /*4f60*/  @!UP2 UMOV UR4, UR7 ;  /* 0x000000070004ac82 */ /* 0x000fe20008000000 */
[----:B----4-:R-:W-:Y:S02]  /*4f70*/  @!UP2 UISETP.NE.AND UP0, UPT, UR5, 0x1, UPT ;  /* 0x000000010500a88c */ /* 0x010fe4000bf05270 */
[----:B------:R-:W-:Y:S02]  /*4f80*/  @!UP2 USHF.R.U32.HI UR4, URZ, UR9, UR4 ;  /* 0x00000009ff04a299 */ /* 0x000fe40008011604 */
[----:B------:R-:W-:Y:S02]  /*4f90*/  UIMAD.WIDE.U32 UR6, UR13, UR11, URZ ;  /* 0x0000000b0d0672a5 */ /* 0x000fe4000f8e00ff */
[----:B------:R-:W-:Y:S02]  /*4fa0*/  @!UP2 USEL UR8, UR14, UR4, !UP0 ;  /* 0x000000040e08a287 */ /* 0x000fe4000c000000 */
[----:B------:R-:W-:Y:S03]  /*4fb0*/  @!UP2 UISETP.NE.AND UP0, UPT, UR10, 0x1, UPT ;  /* 0x000000010a00a88c */ /* 0x000fe6000bf05270 */
[----:B------:R-:W-:Y:S02]  /*4fc0*/  @!UP2 UMOV UR6, UR7 ;  /* 0x000000070006ac82 */ /* 0x000fe40008000000 */
[----:B------:R-:W3:Y:S02]  /*4fd0*/  @!UP2 LDCU UR4, c[0x0][0xb20] ;  /* 0x00016400ff04a7ac */ /* 0x000ee40008000800 */
[----:B---3--:R-:W-:Y:S04]  /*4fe0*/  @!UP2 USHF.R.U32.HI UR6, URZ, UR4, UR6 ;  /* 0x00000004ff06a299 */ /* 0x008fe80008011606 */
[----:B------:R-:W-:Y:S04]  /*4ff0*/  @!UP2 USEL UR6, UR13, UR6, !UP0 ;  /* 0x000000060d06a287 */ /* 0x000fe8000c000000 */
[----:B------:R-:W-:Y:S02]  /*5000*/  @!UP2 UIADD3 UR4, UPT, UPT, -UR8, UR6, URZ ;  /* 0x000000060804a290 */ /* 0x000fe4000fffe1ff */
[----:B------:R-:W-:Y:S02]  /*5010*/  @!UP2 UIADD3 UR6, UPT, UPT, UR8, -UR6, URZ ;  /* 0x800000060806a290 */ /* 0x000fe4000fffe0ff */
[----:B------:R-:W-:Y:S02]  /*5020*/  @!UP2 UIMAD UR14, UR4, UR5, UR14 ;  /* 0x00000005040ea2a4 */ /* 0x000fe4000f8e020e */
[----:B------:R-:W-:Y:S01]  /*5030*/  @!UP2 UIMAD UR13, UR6, UR10, UR13 ;  /* 0x0000000a060da2a4 */ /* 0x000fe2000f8e020d */
[----:B------:R-:W-:Y:S11]  /*5040*/  BRA.U UP3, `(.L_x_92) ;  /* 0x0000000103107547 */ /* 0x000ff6000b800000 */
[----:B--2---:R-:W-:Y:S04]  /*5050*/  MOV R0, UR40 ;  /* 0x0000002800007c02 */ /* 0x004fe80008000f00 */
[----:B------:R-:W-:Y:S04]  /*5060*/  SHF.L.U32 R11, R0, 0x1f, RZ ;  /* 0x0000001f000b7819 */ /* 0x000fe800000006ff */
[----:B------:R-:W2:Y:S02]  /*5070*/  SYNCS.PHASECHK.TRANS64.TRYWAIT P2, [UR21+0x88], R11 ;  /* 0x0000880bff0075a7 */ /* 0x000ea40008041115 */
[----:B--2---:R-:W-:Y:S05]  /*5080*/  @!P2 BRA `(.L_x_93) ;  /* 0x000000480070a947 */ /* 0x004fea0003800000 */
.L_x_92:
[----:B------:R-:W-:Y:S05]  /*5090*/  @!P1 BRA `(.L_x_94) ;  /* 0x0000000000309947 */ /* 0x000fea0003800000 */
[----:B------:R-:W-:Y:S01]  /*50a0*/  ISETP.NE.U32.AND P1, PT, R2, RZ, PT ;  /* 0x000000ff0200720c */ /* 0x000fe20003f25070 */
[----:B------:R-:W3:Y:S01]  /*50b0*/  LDCU.64 UR4, c[0x0][0x358] ;  /* 0x00006b00ff0477ac */ /* 0x000ee20008000a00 */
[----:B------:R-:W-:Y:S02]  /*50c0*/  IMAD.MOV.U32 R56, RZ, RZ, 0x1 ;  /* 0x00000001ff387424 */ /* 0x000fe400078e00ff */
[----:B------:R-:W-:Y:S11]  /*50d0*/  ISETP.NE.AND.EX P1, PT, R3, RZ, PT, P1 ;  /* 0x000000ff0300720c */ /* 0x000ff60003f25310 */
[----:B------:R-:W-:Y:S02]  /*50e0*/  @!UPT UIADD3 URZ, UPT, UPT, URZ, URZ, URZ ;  /* 0x000000fffffff290 */ /* 0x000fe4000fffe0ff */
[----:B--2---:R-:W2:Y:S01]  /*50f0*/  @P1 LDC.64 R10, c[0x0][0x888] ;  /* 0x00022200ff0a1b82 */ /* 0x004ea20000000a00 */
[----:B------:R-:W-:Y:S04]  /*5100*/  @P1 IMAD R0, R4, UR36, RZ ;  /* 0x0000002404001c24 */ /* 0x000fe8000f8e02ff */
[----:B--2---:R-:W-:Y:S04]  /*5110*/  @P1 IMAD.WIDE R10, R0, 0x4, R10 ;  /* 0x00000004000a1825 */ /* 0x004fe800078e020a */
[----:B------:R-:W-:Y:S01]  /*5120*/  HFMA2 R0, -RZ, RZ, 0, 5.9604644775390625e-08 ;  /* 0x00000001ff007431 */ /* 0x000fe200000001ff */
[----:B---3-5:R3:W5:Y:S04]  /*5130*/  @P1 LDG.E R27, desc[UR4][R10.64] ;  /* 0x000000040a1b1981 */ /* 0x028768000c1e1900 */
[----:B------:R-:W-:Y:S01]  /*5140*/  @!P1 PRMT R56, R0, 0x7610, R56 ;  /* 0x0000761000389816 */ /* 0x000fe20000000038 */
[----:B---3--:R-:W4:Y:S06]  /*5150*/  @!P1 LDC R27, c[0x0][0x880] ;  /* 0x00022000ff1b9b82 */ /* 0x008f2c0000000800 */
.L_x_94:
[----:B----45:R-:W-:Y:S01]  /*5160*/  @!P0 FSETP.EQ.AND P1, PT, R27, RZ, PT ;  /* 0x000000ff1b00820b */ /* 0x030fe20003f22000 */
[----:B------:R-:W-:Y:S01]  /*5170*/  @!UPT UIADD3 URZ, UPT, UPT, URZ, URZ, URZ ;  /* 0x000000fffffff290 */ /* 0x000fe2000fffe0ff */
[----:B------:R-:W-:Y:S11]  /*5180*/  @!P0 BRA `(.L_x_95) ;  /* 0x0000000000188947 */ /* 0x000ff60003800000 */
[----:B------:R-:W-:Y:S02]  /*5190*/  LOP3.LUT P0, RZ, R56, 0xff, RZ, 0xc0, !PT ;  /* 0x000000ff38ff7812 */ /* 0x000fe4000780c0ff */
[----:B------:R-:W-:Y:S04]  /*51a0*/  ISETP.NE.U32.AND P1, PT, R2, RZ, PT ;  /* 0x000000ff0200720c */ /* 0x000fe80003f25070 */
[----:B------:R-:W-:Y:S04]  /*51b0*/  ISETP.NE.AND.EX P1, PT, R3, RZ, PT, P1 ;  /* 0x000000ff0300720c */ /* 0x000fe80003f25310 */
[----:B------:R-:W-:Y:S03]  /*51c0*/  PLOP3.LUT P1, PT, P1, PT, PT, 0x8, 0x80 ;  /* 0x000000000080781c */ /* 0x000fe60000f2e170 */
[----:B------:R-:W-:Y:S11]  /*51d0*/  @P0 FSETP.EQ.AND P1, PT, R27, RZ, PT ;  /* 0x000000ff1b00020b */ /* 0x000ff60003f22000 */
[----:B------:R-:W-:Y:S02]  /*51e0*/  @!UPT UIADD3 URZ, UPT, UPT, URZ, URZ, URZ ;  /* 0x000000fffffff290 */ /* 0x000fe4000fffe0ff */
.L_x_95:
[----:B------:R-:W3:Y:S01]  /*51f0*/  SYNCS.PHASECHK.TRANS64.TRYWAIT P2, [UR21+0x60], R9 ;  /* 0x00006009ff0075a7 */ /* 0x000ee20008041115 */
[----:B------:R-:W-:Y:S04]  /*5200*/  ELECT P0, URZ, PT ;  /* 0x0000000000ff782f */ /* 0x000fe80003800000 */
[----:B------:R-:W-:Y:S11]  /*5210*/  PLOP3.LUT P1, PT, P1, P0, PT, 0xf2, 0x2f ;  /* 0x00000000002f781c */ /* 0x000ff60000f21e72 */
[----:B------:R-:W-:Y:S02]  /*5220*/  @!UPT UIADD3 URZ, UPT, UPT, URZ, URZ, URZ ;  /* 0x000000fffffff290 */ /* 0x000fe4000fffe0ff */
[----:B------:R-:W-:Y:S05]  /*5230*/  @!P1 IADD3 R8, P0, PT, R16, 0x580, RZ ;  /* 0x0000058010089810 */ /* 0x000fea0007f1e0ff */
[----:B------:R-:W-:Y:S01]  /*5240*/  @!P1 IMAD.X R6, RZ, RZ, R17, P0 ;  /* 0x000000ffff069224 */ /* 0x000fe200000e0611 */
[----:B---3--:R-:W-:Y:S07]  /*5250*/  @!P2 BRA `(.L_x_96) ;  /* 0x000000480014a947 */ /* 0x008fee0003800000 */
.L_x_186:
[----:B------:R-:W-:Y:S01]  /*5260*/  @!P1 R2UR UR5, R8 ;  /* 0x00000000080592ca */ /* 0x000fe200000e0000 */
[----:B------:R-:W-:Y:S01]  /*5270*/  VOTEU.ALL UP0, P1 ;  /* 0x0000000000ff7886 */ /* 0x000fe20000800000 */
[----:B------:R-:W-:Y:S01]  /*5280*/  @!P1 R2UR UR4, R6 ;  /* 0x00000000060492ca */ /* 0x000fe200000e0000 */
[----:B--2---:R-:W-:Y:S01]  /*5290*/  @!P1 IMAD.MOV.U32 R0, RZ, RZ, 0x2000 ;  /* 0x00002000ff009424 */ /* 0x004fe200078e00ff */
[----:B------:R-:W-:Y:S01]  /*52a0*/  UMOV UR8, 0x0 ;  /* 0x0000000000087882 */ /* 0x000fe20000000000 */
[----:B------:R-:W-:Y:S01]  /*52b0*/  UMOV UR9, 0x10000000 ;  /* 0x1000000000097882 */ /* 0x000fe20000000000 */
[----:B------:R-:W-:Y:S01]  /*52c0*/  @!UP0 UIADD3 UR32, UPT, UPT, UR21, 0x200, URZ ;  /* 0x0000020015208890 */ /* 0x000fe2000fffe0ff */
[----:B------:R-:W-:Y:S01]  /*52d0*/  @!P1 IADD3 R8, P0, PT, R16, 0x580, RZ ;  /* 0x0000058010089810 */ /* 0x000fe20007f1e0ff */
[----:B------:R-:W-:Y:S01]  /*52e0*/  VOTEU.ALL UP0, P1 ;  /* 0x0000000000ff7886 */ /* 0x000fe20000800000 */
[----:B------:R-:W-:Y:S03]  /*52f0*/  UPRMT UR6, UR47, 0x654, UR33 ;  /* 0x000006542f067896 */ /* 0x000fe60008000021 */
[----:B------:R-:W-:Y:S02]  /*5300*/  @!P1 IMAD.X R6, RZ, RZ, R17, P0 ;  /* 0x000000ffff069224 */ /* 0x000fe400000e0611 */
[----:B------:R-:W-:Y:S02]  /*5310*/  IMAD.U32 R10, RZ, RZ, UR5 ;  /* 0x00000005ff0a7e24 */ /* 0x000fe4000f8e00ff */
[----:B------:R-:W-:Y:S03]  /*5320*/  IMAD.U32 R11, RZ, RZ, UR4 ;  /* 0x00000004ff0b7e24 */ /* 0x000fe6000f8e00ff */
[----:B------:R-:W-:Y:S02]  /*5330*/  @!P1 R2UR UR4, R10 ;  /* 0x000000000a0492ca */ /* 0x000fe400000e0000 */
[----:B------:R-:W-:Y:S11]  /*5340*/  @!P1 R2UR UR5, R11 ;  /* 0x000000000b0592ca */ /* 0x000ff600000e0000 */
[----:B------:R-:W-:Y:S02]  /*5350*/  @!UPT UIADD3 URZ, UPT, UPT, URZ, URZ, URZ ;  /* 0x000000fffffff290 */ /* 0x000fe4000fffe0ff */
[----:B------:R2:W-:Y:S01]  /*5360*/  @!UP0 UTMALDG.3D [UR32], [UR4], desc[UR8] ;  /* 0x00000820040085b4 */ /* 0x0005e20008011000 */
[----:B------:R2:W-:Y:S01]  /*5370*/  @!P1 SYNCS.ARRIVE.TRANS64.RED.A0TR RZ, [UR21+0x40], R0 ;  /* 0x00004000ffff99a7 */ /* 0x0005e20008300415 */
[----:B------:R-:W-:Y:S01]  /*5380*/  SYNCS.ARRIVE.TRANS64.RED.A1T0 RZ, [UR6], RZ ;  /* 0x000000ffffff79a7 */ /* 0x000fe20008100406 */
[----:B------:R-:W3:Y:S02]  /*5390*/  SYNCS.PHASECHK.TRANS64.TRYWAIT P2, [UR21+0x68], R9 ;  /* 0x00006809ff0075a7 */ /* 0x000ee40008041115 */
[----:B--23--:R-:W-:Y:S05]  /*53a0*/  @!P2 BRA `(.L_x_97) ;  /* 0x0000004400d8a947 */ /* 0x00cfea0003800000 */
.L_x_188:
        /* <DEDUP_REMOVED lines=8> */
[----:B------:R-:W-:Y:S01]  /*5430*/  @!UP0 UIADD3 UR24, UPT, UPT, UR21, 0x2200, URZ ;  /* 0x0000220015188890 */ /* 0x000fe2000fffe0ff */
[----:B------:R-:W-:Y:S01]  /*5440*/  VOTEU.ALL UP0, P1 ;  /* 0x0000000000ff7886 */ /* 0x000fe20000800000 */
[----:B------:R-:W-:Y:S01]  /*5450*/  UMOV UR27, UR35 ;  /* 0x00000023001b7c82 */ /* 0x000fe20008000000 */
[----:B------:R-:W-:Y:S02]  /*5460*/  UMOV UR28, UR36 ;  /* 0x00000024001c7c82 */ /* 0x000fe40008000000 */
[----:B------:R-:W-:Y:S01]  /*5470*/  IMAD.U32 R10, RZ, RZ, UR5 ;  /* 0x00000005ff0a7e24 */ /* 0x000fe2000f8e00ff */
[----:B------:R-:W-:Y:S01]  /*5480*/  UPRMT UR6, UR47, 0x654, UR25 ;  /* 0x000006542f067896 */ /* 0x000fe20008000019 */
[----:B------:R-:W-:Y:S02]  /*5490*/  IMAD.U32 R11, RZ, RZ, UR4 ;  /* 0x00000004ff0b7e24 */ /* 0x000fe4000f8e00ff */
[----:B------:R-:W-:Y:S01]  /*54a0*/  @!P1 IMAD.X R6, RZ, RZ, R17, P0 ;  /* 0x000000ffff069224 */ /* 0x000fe200000e0611 */
        /* <DEDUP_REMOVED lines=8> */
.L_x_190:
[----:B------:R-:W-:Y:S01]  /*5530*/  @!P1 R2UR UR5, R8 ;  /* 0x00000000080592ca */ /* 0x000fe200000e0000 */
[----:B------:R-:W-:Y:S01]  /*5540*/  VOTEU.ALL UP0, P1 ;  /* 0x0000000000ff7886 */ /* 0x000fe20000800000 */
[----:B------:R-:W-:Y:S01]  /*5550*/  @!P1 R2UR UR4, R6 ;  /* 0x00000000060492ca */ /* 0x000fe200000e0000 */
[----:B--2---:R-:W-:Y:S01]  /*5560*/  @!P1 IMAD.MOV.U32 R0, RZ, RZ, 0x2000 ;  /* 0x00002000ff009424 */ /* 0x004fe200078e00ff */
[----:B------:R-:W-:Y:S01]  /*5570*/  UMOV UR8, 0x0 ;  /* 0x0000000000087882 */ /* 0x000fe20000000000 */
[----:B------:R-:W-:Y:S01]  /*5580*/  UMOV UR9, 0x10000000 ;  /* 0x1000000000097882 */ /* 0x000fe20000000000 */
[----:B------:R-:W-:Y:S01]  /*5590*/  @!UP0 UIADD3 UR18, UPT, UPT, UR34, 0x20, URZ ;  /* 0x0000002022128890 */ /* 0x000fe2000fffe0ff */
[----:B------:R-:W-:Y:S01]  /*55a0*/  VIADD R14, R14, 0x1 ;  /* 0x000000010e0e7836 */ /* 0x000fe20000000000 */
[----:B------:R-:W-:Y:S01]  /*55b0*/  @!UP0 UIADD3 UR16, UPT, UPT, UR21, 0x4200, URZ ;  /* 0x0000420015108890 */ /* 0x000fe2000fffe0ff */
[----:B------:R-:W-:Y:S01]  /*55c0*/  VOTEU.ALL UP0, P1 ;  /* 0x0000000000ff7886 */ /* 0x000fe20000800000 */
[----:B------:R-:W-:Y:S01]  /*55d0*/  UMOV UR19, UR35 ;  /* 0x0000002300137c82 */ /* 0x000fe20008000000 */
[----:B------:R-:W-:Y:S02]  /*55e0*/  UMOV UR20, UR36 ;  /* 0x0000002400147c82 */ /* 0x000fe40008000000 */
[----:B------:R-:W-:Y:S01]  /*55f0*/  IMAD.U32 R10, RZ, RZ, UR5 ;  /* 0x00000005ff0a7e24 */ /* 0x000fe2000f8e00ff */
[----:B------:R-:W-:Y:S01]  /*5600*/  UPRMT UR6, UR47, 0x654, UR17 ;  /* 0x000006542f067896 */ /* 0x000fe20008000011 */
        /* <DEDUP_REMOVED lines=9> */
.L_x_192:
[----:B------:R-:W-:Y:S01]  /*56a0*/  @!P1 IADD3 R6, P0, PT, R16, 0x580, RZ ;  /* 0x0000058010069810 */ /* 0x000fe20007f1e0ff */
[----:B------:R-:W-:Y:S01]  /*56b0*/  VOTEU.ALL UP0, P1 ;  /* 0x0000000000ff7886 */ /* 0x000fe20000800000 */
[----:B------:R-:W-:Y:S01]  /*56c0*/  UMOV UR6, 0x0 ;  /* 0x0000000000067882 */ /* 0x000fe20000000000 */
[----:B------:R-:W-:Y:S01]  /*56d0*/  UMOV UR7, 0x10000000 ;  /* 0x1000000000077882 */ /* 0x000fe20000000000 */
[----:B------:R-:W-:Y:S01]  /*56e0*/  @!P1 R2UR UR5, R6 ;  /* 0x00000000060592ca */ /* 0x000fe200000e0000 */
[----:B--2---:R-:W-:Y:S01]  /*56f0*/  @!P1 IMAD.X R0, RZ, RZ, R17, P0 ;  /* 0x000000ffff009224 */ /* 0x004fe200000e0611 */
[----:B------:R-:W-:Y:S01]  /*5700*/  @!UP0 UIADD3 UR10, UPT, UPT, UR34, 0x30, URZ ;  /* 0x00000030220a8890 */ /* 0x000fe2000fffe0ff */
[----:B------:R-:W-:Y:S01]  /*5710*/  R2UR UR16, R58 ;  /* 0x000000003a1072ca */ /* 0x000fe200000e0000 */
[----:B------:R-:W-:Y:S01]  /*5720*/  @!UP0 UIADD3 UR8, UPT, UPT, UR21, 0x6200, URZ ;  /* 0x0000620015088890 */ /* 0x000fe2000fffe0ff */
[----:B------:R-:W-:Y:S01]  /*5730*/  ISETP.NE.AND P0, PT, R14, 0x2, PT ;  /* 0x000000020e00780c */ /* 0x000fe20003f05270 */
[----:B------:R-:W-:Y:S01]  /*5740*/  @!UP0 UIADD3 UR9, UPT, UPT, UR21, 0x58, URZ ;  /* 0x0000005815098890 */ /* 0x000fe2000fffe0ff */
[----:B------:R-:W-:Y:S01]  /*5750*/  @!P1 R2UR UR4, R0 ;  /* 0x00000000000492ca */ /* 0x000fe200000e0000 */
[----:B------:R-:W-:Y:S01]  /*5760*/  VOTEU.ALL UP0, P1 ;  /* 0x0000000000ff7886 */ /* 0x000fe20000800000 */
[----:B------:R-:W-:Y:S01]  /*5770*/  UMOV UR11, UR35 ;  /* 0x00000023000b7c82 */ /* 0x000fe20008000000 */
[----:B------:R-:W-:Y:S01]  /*5780*/  UMOV UR12, UR36 ;  /* 0x00000024000c7c82 */ /* 0x000fe20008000000 */
[----:B------:R-:W-:Y:S01]  /*5790*/  SEL R0, RZ, 0x1, P0 ;  /* 0x00000001ff007807 */ /* 0x000fe20000000000 */
[----:B------:R-:W-:Y:S01]  /*57a0*/  UIADD3 UR20, UPT, UPT, UR13, UR63, URZ ;  /* 0x0000003f0d147290 */ /* 0x000fe2000fffe0ff */
[----:B------:R-:W-:Y:S01]  /*57b0*/  IMAD.U32 R8, RZ, RZ, UR5 ;  /* 0x00000005ff087e24 */ /* 0x000fe2000f8e00ff */
[----:B------:R-:W-:Y:S01]  /*57c0*/  LOP3.LUT R15, R15, 0x1, RZ, 0x3c, !PT ;  /* 0x000000010f0f7812 */ /* 0x000fe200078e3cff */
[----:B------:R-:W-:Y:S01]  /*57d0*/  UPLOP3.LUT UP3, UPT, UPT, UPT, UPT, 0x80, 0x8 ;  /* 0x000000000008789c */ /* 0x000fe20003f6f070 */
[----:B------:R-:W-:Y:S01]  /*57e0*/  LOP3.LUT R13, R13, R0, RZ, 0x3c, !PT ;  /* 0x000000000d0d7212 */ /* 0x000fe200078e3cff */
[----:B------:R-:W-:Y:S01]  /*57f0*/  UIADD3 UR16, UPT, UPT, UR14, UR16, URZ ;  /* 0x000000100e107290 */ /* 0x000fe2000fffe0ff */
[----:B------:R-:W-:Y:S01]  /*5800*/  SEL R14, R14, RZ, P0 ;  /* 0x000000ff0e0e7207 */ /* 0x000fe20000000000 */
[----:B------:R-:W-:Y:S01]  /*5810*/  UMOV UR36, UR29 ;  /* 0x0000001d00247c82 */ /* 0x000fe20008000000 */
[----:B------:R-:W-:Y:S01]  /*5820*/  IMAD.U32 R9, RZ, RZ, UR4 ;  /* 0x00000004ff097e24 */ /* 0x000fe2000f8e00ff */
[----:B------:R-:W-:Y:S04]  /*5830*/  @!P1 R2UR UR4, R8 ;  /* 0x00000000080492ca */ /* 0x000fe800000e0000 */
[----:B------:R-:W-:Y:S11]  /*5840*/  @!P1 R2UR UR5, R9 ;  /* 0x00000000090592ca */ /* 0x000ff600000e0000 */
[----:B------:R-:W-:Y:S02]  /*5850*/  @!UPT UIADD3 URZ, UPT, UPT, URZ, URZ, URZ ;  /* 0x000000fffffff290 */ /* 0x000fe4000fffe0ff */
[----:B------:R2:W-:Y:S01]  /*5860*/  @!UP0 UTMALDG.3D [UR8], [UR4], desc[UR6] ;  /* 0x00000608040085b4 */ /* 0x0005e20008011000 */
[----:B------:R2:W-:Y:S01]  /*5870*/  @!P1 SYNCS.ARRIVE.TRANS64.RED.A0TR RZ, [UR21+0x58], R7 ;  /* 0x00005807ffff99a7 */ /* 0x0005e20008300415 */
[----:B------:R-:W-:Y:S01]  /*5880*/  SYNCS.ARRIVE.TRANS64.RED.A1T0 RZ, [UR37], RZ ;  /* 0x000000ffffff79a7 */ /* 0x000fe20008100425 */
[----:B------:R-:W-:Y:S05]  /*5890*/  BRA.U UP1, `(.L_x_100) ;  /* 0xfffffff101687547 */ /* 0x000fea000b83ffff */
[----:B------:R-:W-:-:S04]  /*58a0*/  SHF.L.U32 R3, R15, 0x1f, RZ ;  /* 0x0000001f0f037819 */ /* 0x000fc800000006ff */
[----:B------:R-:W3:Y:S02]  /*58b0*/  SYNCS.PHASECHK.TRANS64.TRYWAIT P0, [UR21+0x60], R3 ;  /* 0x00006003ff0075a7 */ /* 0x000ee40008001115 */
[----:B---3--:R-:W-:Y:S05]  /*58c0*/  @!P0 BRA `(.L_x_101) ;  /* 0x0000004000d88947 */ /* 0x008fea0003800000 */
.L_x_194:
[----:B------:R-:W4:Y:S02]  /*58d0*/  SYNCS.PHASECHK.TRANS64.TRYWAIT P0, [UR21+0x68], R3 ;  /* 0x00006803ff0075a7 */ /* 0x000f240008001115 */
[----:B----4-:R-:W-:Y:S05]  /*58e0*/  @!P0 BRA `(.L_x_102) ;  /* 0x0000004000e88947 */ /* 0x010fea0003800000 */
.L_x_196:
[----:B------:R-:W4:Y:S02]  /*58f0*/  SYNCS.PHASECHK.TRANS64.TRYWAIT P0, [UR21+0x70], R3 ;  /* 0x00007003ff0075a7 */ /* 0x000f240008001115 */
[----:B----4-:R-:W-:Y:S05]  /*5900*/  @!P0 BRA `(.L_x_103) ;  /* 0x0000004000f88947 */ /* 0x010fea0003800000 */
.L_x_198:
[----:B---3--:R-:W-:-:S07]  /*5910*/  MOV R0, UR21 ;  /* 0x0000001500007c02 */ /* 0x008fce0008000f00 */
.L_x_104:
[----:B---3--:R-:W-:-:S04]  /*5920*/  SHF.L.U32 R3, R15, 0x1f, RZ ;  /* 0x0000001f0f037819 */ /* 0x008fc800000006ff */
[----:B------:R3:W4:Y:S03]  /*5930*/  SYNCS.PHASECHK.TRANS64.TRYWAIT P0, [R0+URZ+0x78], R3 ;  /* 0x00007803000075a7 */ /* 0x00072600080011ff */
[----:B----4-:R-:W-:Y:S05]  /*5940*/  @!P0 NANOSLEEP.SYNCS 0x989680 ;  /* 0x009896800000895d */ /* 0x010fea0003900000 */
[----:B------:R-:W4:Y:S02]  /*5950*/  @!P0 SYNCS.PHASECHK.TRANS64 P0, [R0+URZ+0x78], R3 ;  /* 0x00007803000085a7 */ /* 0x000f2400080010ff */
[----:B-12-4-:R-:W-:Y:S05]  /*5960*/  @P0 EXIT ;  /* 0x000000000000094d */ /* 0x016fea0003800000 */
[----:B------:R-:W-:Y:S05]  /*5970*/  BRA `(.L_x_104) ;  /* 0xfffffffc00e87947 */ /* 0x000fea000383ffff */
.L_x_89:
[----:B------:R-:W-:-:S06]  /*5980*/  UISETP.GE.AND UP0, UPT, UR18, 0x4, UPT ;  /* 0x000000041200788c */ /* 0x000fcc000bf06270 */
[----:B------:R-:W-:-:S13]  /*5990*/  PLOP3.LUT P0, PT, PT, PT, UP0, 0x80, 0x8 ;  /* 0x000000000008781c */ /* 0x000fda0003f0f008 */
[----:B------:R-:W-:Y:S05]  /*59a0*/  @!P0 EXIT ;  /* 0x000000000000894d */ /* 0x000fea0003800000 */
[----:B------:R-:W-:Y:S01]  /*59b0*/  BAR.SYNC.DEFER_BLOCKING 0x6, 0xa0 ;  /* 0x0182800000007b1d */ /* 0x000fe20000010000 */
[C---:B------:R-:W-:Y:S01]  /*59c0*/  IMAD.SHL.U32 R2, R70.reuse, 0x10, RZ ;  /* 0x0000001046027824 */ /* 0x040fe200078e00ff */
[C---:B------:R-:W-:Y:S01]  /*59d0*/  SHF.L.U32 R23, R70.reuse, 0x10, RZ ;  /* 0x0000001046177819 */ /* 0x040fe200000006ff */
[C---:B------:R-:W-:Y:S01]  /*59e0*/  IMAD.SHL.U32 R69, R70.reuse, 0x2, RZ ;  /* 0x0000000246457824 */ /* 0x040fe200078e00ff */
[----:B------:R-:W-:Y:S01]  /*59f0*/  LOP3.LUT R71, R70, 0x60, RZ, 0xc0, !PT ;  /* 0x0000006046477812 */ /* 0x000fe200078ec0ff */
[----:B------:R-:W-:Y:S01]  /*5a00*/  HFMA2 R62, -RZ, RZ, 0, 0 ;  /* 0x00000000ff3e7431 */ /* 0x000fe200000001ff */
[----:B------:R-:W-:Y:S02]  /*5a10*/  UMOV UR44, 0x400 ;  /* 0x00000400002c7882 */ /* 0x000fe40000000000 */
[----:B------:R-:W1:Y:S01]  /*5a20*/  LDC.64 R54, c[0x0][0x8b0] ;  /* 0x00022c00ff367b82 */ /* 0x000e620000000a00 */
[----:B------:R-:W-:Y:S01]  /*5a30*/  ULEA UR44, UR47, UR44, 0x18 ;  /* 0x0000002c2f2c7291 */ /* 0x000fe2000f8ec0ff */
[----:B------:R-:W-:Y:S01]  /*5a40*/  LOP3.LUT R6, R2, 0x60, RZ, 0xc0, !PT ;  /* 0x0000006002067812 */ /* 0x000fe200078ec0ff */
[----:B------:R-:W2:Y:S01]  /*5a50*/  LDCU.64 UR6, c[0x0][0x890] ;  /* 0x00011200ff0677ac */ /* 0x000ea20008000a00 */
[----:B------:R-:W-:Y:S01]  /*5a60*/  LOP3.LUT R68, R70, 0x2, RZ, 0xc0, !PT ;  /* 0x0000000246447812 */ /* 0x000fe200078ec0ff */
[----:B------:R-:W-:Y:S01]  /*5a70*/  IMAD.MOV.U32 R66, RZ, RZ, 0x1 ;  /* 0x00000001ff427424 */ /* 0x000fe200078e00ff */
[----:B------:R-:W-:Y:S01]  /*5a80*/  LOP3.LUT R69, R6, 0xc, R69, 0xf8, !PT ;  /* 0x0000000c06457812 */ /* 0x000fe200078ef845 */
[----:B------:R-:W-:Y:S01]  /*5a90*/  UIADD3 UR4, UPT, UPT, UR44, 0x200, URZ ;  /* 0x000002002c047890 */ /* 0x000fe2000fffe0ff */
[----:B------:R-:W3:Y:S01]  /*5aa0*/  LDC.64 R52, c[0x0][0x8a8] ;  /* 0x00022a00ff347b82 */ /* 0x000ee20000000a00 */
[----:B------:R-:W-:Y:S01]  /*5ab0*/  LOP3.LUT R23, R23, 0x600000, RZ, 0xc0, !PT ;  /* 0x0060000017177812 */ /* 0x000fe200078ec0ff */
[----:B------:R-:W-:Y:S01]  /*5ac0*/  IMAD.MOV.U32 R22, RZ, RZ, RZ ;  /* 0x000000ffff167224 */ /* 0x000fe200078e00ff */
[----:B------:R-:W-:-:S02]  /*5ad0*/  LOP3.LUT R69, R69, 0x790, R2, 0xf8, !PT ;  /* 0x0000079045457812 */ /* 0x000fc400078ef802 */
[----:B------:R-:W-:Y:S01]  /*5ae0*/  CS2R R64, SRZ ;  /* 0x0000000000407805 */ /* 0x000fe2000001ff00 */
[----:B------:R-:W-:Y:S01]  /*5af0*/  IMAD.U32 R60, RZ, RZ, UR4 ;  /* 0x00000004ff3c7e24 */ /* 0x000fe2000f8e00ff */
[----:B------:R-:W-:Y:S01]  /*5b00*/  LOP3.LUT R70, R70, 0x4, RZ, 0xc0, !PT ;  /* 0x0000000446467812 */ /* 0x000fe200078ec0ff */
[----:B------:R-:W4:Y:S01]  /*5b10*/  LDCU UR60, c[0x0][0x370] ;  /* 0x00006e00ff3c77ac */ /* 0x000f220008000800 */
[----:B------:R-:W4:Y:S02]  /*5b20*/  LDS R0, [UR44+0x140] ;  /* 0x0001402cff007984 */ /* 0x000f240008000800 */
[----:B------:R-:W-:Y:S01]  /*5b30*/  LEA R69, R69, R60, 0x2 ;  /* 0x0000003c45457211 */ /* 0x000fe200078e10ff */
[----:B------:R-:W1:Y:S01]  /*5b40*/  LDCU UR43, c[0x0][0xb0c] ;  /* 0x00016180ff2b77ac */ /* 0x000e620008000800 */
[----:B--2---:R-:W-:Y:S01]  /*5b50*/  IMAD.U32 R73, RZ, RZ, UR6 ;  /* 0x00000006ff497e24 */ /* 0x004fe2000f8e00ff */
[----:B------:R-:W-:Y:S02]  /*5b60*/  MOV R72, UR7 ;  /* 0x0000000700487c02 */ /* 0x000fe40008000f00 */
[--C-:B------:R-:W-:Y:S01]  /*5b70*/  IMAD R68, R68, -0x10, R69.reuse ;  /* 0xfffffff044447824 */ /* 0x100fe200078e0245 */
[----:B------:R-:W2:Y:S01]  /*5b80*/  LDCU UR39, c[0x0][0xb30] ;  /* 0x00016600ff2777ac */ /* 0x000ea20008000800 */
[----:B------:R-:W-:Y:S01]  /*5b90*/  IMAD R67, R70, -0x10, R69 ;  /* 0xfffffff046437824 */ /* 0x000fe200078e0245 */
[----:B------:R-:W1:Y:S01]  /*5ba0*/  LDCU.64 UR54, c[0x0][0x888] ;  /* 0x00011100ff3677ac */ /* 0x000e620008000a00 */
[----:B------:R-:W1:Y:S01]  /*5bb0*/  LDCU.64 UR40, c[0x0][0xb28] ;  /* 0x00016500ff2877ac */ /* 0x000e620008000a00 */
[----:B------:R-:W1:Y:S01]  /*5bc0*/  LDCU.128 UR56, c[0x0][0xb10] ;  /* 0x00016200ff3877ac */ /* 0x000e620008000c00 */
[----:B------:R-:W1:Y:S01]  /*5bd0*/  LDCU UR53, c[0x0][0x374] ;  /* 0x00006e80ff3577ac */ /* 0x000e620008000800 */
[----:B------:R-:W-:Y:S01]  /*5be0*/  UMOV UR52, URZ ;  /* 0x000000ff00347c82 */ /* 0x000fe20008000000 */
[----:B------:R-:W-:Y:S01]  /*5bf0*/  UMOV UR46, URZ ;  /* 0x000000ff002e7c82 */ /* 0x000fe20008000000 */
[----:B-1234-:R-:W-:-:S07]  /*5c00*/  IMAD.IADD R23, R0, 0x1, R23 ;  /* 0x0000000100177824 */ /* 0x01efce00078e0217 */
.L_x_148:
[----:B------:R-:W-:Y:S02]  /*5c10*/  LEA R3, R62, UR44, 0x3 ;  /* 0x0000002c3e037c11 */ /* 0x000fe4000f8e18ff */
[----:B------:R-:W-:Y:S02]  /*5c20*/  SHF.L.U32 R0, R64, 0x1f, RZ ;  /* 0x0000001f40007819 */ /* 0x000fe400000006ff */
[----:B-1----:R-:W-:Y:S02]  /*5c30*/  LEA R5, R62, UR44, 0x4 ;  /* 0x0000002c3e057c11 */ /* 0x002fe4000f8e20ff */
[----:B------:R-:W1:Y:S02]  /*5c40*/  SYNCS.PHASECHK.TRANS64.TRYWAIT P0, [R3+URZ+0x90], R0 ;  /* 0x00009000030075a7 */ /* 0x000e6400080011ff */
[----:B-12---:R-:W-:Y:S05]  /*5c50*/  @!P0 BRA `(.L_x_105) ;  /* 0x00000040003c8947 */ /* 0x006fea0003800000 */
.L_x_199:
[----:B------:R-:W2:Y:S01]  /*5c60*/  LDS.128 R4, [R5+0x120] ;  /* 0x0001200005047984 */ /* 0x000ea20000000c00 */
        /* <DEDUP_REMOVED lines=10> */
[----:B------:R-:W-:Y:S01]  /*5d10*/  PLOP3.LUT P0, PT, PT, PT, UP1, 0x80, 0x8 ;  /* 0x000000000008781c */ /* 0x000fe20003f0f018 */
[----:B------:R-:W-:Y:S11]  /*5d20*/  UP2UR UR62, UPR, URZ, 0x2 ;  /* 0x00000002ff3e7883 */ /* 0x000ff60008000000 */
[----:B------:R-:W-:Y:S01]  /*5d30*/  @!UPT UIADD3 URZ, UPT, UPT, URZ, URZ, URZ ;  /* 0x000000fffffff290 */ /* 0x000fe2000fffe0ff */
[----:B-1----:R-:W-:Y:S02]  /*5d40*/  @P0 SHF.R.U32.HI R0, RZ, 0x10, R5 ;  /* 0x00000010ff000819 */ /* 0x002fe40000011605 */
        /* <DEDUP_REMOVED lines=12> */
[----:B------:R-:W2:Y:S01]  /*5e10*/  LDCU UR12, c[0x0][0xb20] ;  /* 0x00016400ff0c77ac */ /* 0x000ea20008000800 */
[----:B------:R-:W-:Y:S02]  /*5e20*/  UIMAD.WIDE.U32 UR4, UR53, UR59, URZ ;  /* 0x0000003b350472a5 */ /* 0x000fe4000f8e00ff */
[----:B------:R-:W-:Y:S02]  /*5e30*/  UIMAD.WIDE.U32 UR6, UR60, UR56, URZ ;  /* 0x000000383c0672a5 */ /* 0x000fe4000f8e00ff */
[----:B------:R-:W-:Y:S02]  /*5e40*/  UISETP.NE.AND UP0, UPT, UR58, 0x1, UPT ;  /* 0x000000013a00788c */ /* 0x000fe4000bf05270 */
[----:B------:R-:W-:Y:S02]  /*5e50*/  UIMAD.WIDE.U32 UR8, UR37, UR59, URZ ;  /* 0x0000003b250872a5 */ /* 0x000fe4000f8e00ff */
[----:B------:R-:W-:Y:S02]  /*5e60*/  UIMAD.WIDE.U32 UR10, UR38, UR56, URZ ;  /* 0x00000038260a72a5 */ /* 0x000fe4000f8e00ff */
[----:B------:R-:W-:Y:S02]  /*5e70*/  UISETP.NE.AND UP1, UPT, UR43, 0x1, UPT ;  /* 0x000000012b00788c */ /* 0x000fe4000bf25270 */
[----:B------:R-:W-:Y:S01]  /*5e80*/  UISETP.NE.AND UP2, UPT, UR42, 0x1, UPT ;  /* 0x000000012a00788c */ /* 0x000fe2000bf45270 */
[----:B------:R-:W-:Y:S02]  /*5e90*/  UMOV UR4, UR5 ;  /* 0x0000000500047c82 */ /* 0x000fe40008000000 */
[----:B--2---:R-:W-:Y:S03]  /*5ea0*/  USHF.R.U32.HI UR5, URZ, UR12, UR4 ;  /* 0x0000000cff057299 */ /* 0x004fe60008011604 */
[----:B------:R-:W-:Y:S02]  /*5eb0*/  UMOV UR4, UR7 ;  /* 0x0000000700047c82 */ /* 0x000fe40008000000 */
[----:B------:R-:W-:Y:S02]  /*5ec0*/  USHF.R.U32.HI UR7, URZ, UR57, UR4 ;  /* 0x00000039ff077299 */ /* 0x000fe40008011604 */
[----:B------:R-:W-:Y:S02]  /*5ed0*/  USEL UR4, UR53, UR5, !UP0 ;  /* 0x0000000535047287 */ /* 0x000fe4000c000000 */
[----:B------:R-:W-:Y:S01]  /*5ee0*/  USEL UR7, UR60, UR7, !UP1 ;  /* 0x000000073c077287 */ /* 0x000fe2000c800000 */
[----:B------:R-:W-:Y:S01]  /*5ef0*/  UMOV UR5, UR9 ;  /* 0x0000000900057c82 */ /* 0x000fe20008000000 */
[----:B------:R-:W-:Y:S02]  /*5f00*/  UIMAD.WIDE.U32 UR8, UR4, UR40, URZ ;  /* 0x00000028040872a5 */ /* 0x000fe4000f8e00ff */
[----:B------:R-:W-:Y:S03]  /*5f10*/  USHF.R.U32.HI UR6, URZ, UR12, UR5 ;  /* 0x0000000cff067299 */ /* 0x000fe60008011605 */
[----:B------:R-:W-:Y:S01]  /*5f20*/  UMOV UR5, UR11 ;  /* 0x0000000b00057c82 */ /* 0x000fe20008000000 */
[----:B------:R-:W-:Y:S02]  /*5f30*/  UIMAD.WIDE.U32 UR10, UR7, UR40, URZ ;  /* 0x00000028070a72a5 */ /* 0x000fe4000f8e00ff */
[----:B------:R-:W-:Y:S02]  /*5f40*/  USHF.R.U32.HI UR12, URZ, UR57, UR5 ;  /* 0x00000039ff0c7299 */ /* 0x000fe40008011605 */
[----:B------:R-:W-:Y:S01]  /*5f50*/  USEL UR6, UR37, UR6, !UP0 ;  /* 0x0000000625067287 */ /* 0x000fe2000c000000 */
[----:B------:R-:W-:Y:S02]  /*5f60*/  UMOV UR5, UR9 ;  /* 0x0000000900057c82 */ /* 0x000fe40008000000 */
[----:B------:R-:W-:Y:S01]  /*5f70*/  UMOV UR10, UR11 ;  /* 0x0000000b000a7c82 */ /* 0x000fe20008000000 */
[----:B------:R-:W-:Y:S02]  /*5f80*/  @UP2 USHF.R.U32.HI UR4, URZ, UR41, UR5 ;  /* 0x00000029ff042299 */ /* 0x000fe40008011605 */
[----:B------:R-:W-:Y:S02]  /*5f90*/  @UP2 USHF.R.U32.HI UR7, URZ, UR41, UR10 ;  /* 0x00000029ff072299 */ /* 0x000fe4000801160a */
[----:B------:R-:W-:Y:S02]  /*5fa0*/  UIMAD UR4, UR42, UR4, URZ ;  /* 0x000000042a0472a4 */ /* 0x000fe4000f8e02ff */
        /* <DEDUP_REMOVED lines=8> */
[----:B------:R-:W-:Y:S02]  /*6030*/  USEL UR11, UR6, UR4, !UP2 ;  /* 0x00000004060b7287 */ /* 0x000fe4000d000000 */
[----:B------:R-:W-:Y:S02]  /*6040*/  UIADD3 UR8, UPT, UPT, -UR5, URZ, URZ ;  /* 0x000000ff05087290 */ /* 0x000fe4000fffe1ff */
[----:B------:R-:W-:Y:S01]  /*6050*/  UIADD3 UR10, UPT, UPT, -UR11, URZ, URZ ;  /* 0x000000ff0b0a7290 */ /* 0x000fe2000fffe1ff */
[----:B------:R-:W-:Y:S01]  /*6060*/  @!UP0 UMOV UR4, UR9 ;  /* 0x0000000900048c82 */ /* 0x000fe20008000000 */
[----:B------:R-:W-:Y:S02]  /*6070*/  UIADD3 UR9, UPT, UPT, -UR6, URZ, URZ ;  /* 0x000000ff06097290 */ /* 0x000fe4000fffe1ff */
[----:B------:R-:W-:Y:S02]  /*6080*/  @!UP0 USHF.R.U32.HI UR4, URZ, UR41, UR4 ;  /* 0x00000029ff048299 */ /* 0x000fe40008011604 */
[----:B------:R-:W-:Y:S02]  /*6090*/  UIMAD UR10, UR42, UR10, UR6 ;  /* 0x0000000a2a0a72a4 */ /* 0x000fe4000f8e0206 */
[----:B------:R-:W-:Y:S04]  /*60a0*/  @!UP0 USEL UR4, UR5, UR4, !UP2 ;  /* 0x0000000405048287 */ /* 0x000fe8000d000000 */
[----:B------:R-:W-:Y:S02]  /*60b0*/  @!UP0 UIMAD UR10, UR7, UR10, UR4 ;  /* 0x0000000a070a82a4 */ /* 0x000fe4000f8e0204 */
[----:B------:R-:W-:Y:S02]  /*60c0*/  @!UP0 UIADD3 UR11, UPT, UPT, UR11, -UR4, URZ ;  /* 0x800000040b0b8290 */ /* 0x000fe4000fffe0ff */
[----:B------:R-:W-:Y:S02]  /*60d0*/  UIMAD UR7, UR43, UR8, UR38 ;  /* 0x000000082b0772a4 */ /* 0x000fe4000f8e0226 */
[----:B------:R-:W-:Y:S02]  /*60e0*/  @!UP0 UIMAD UR6, UR11, UR42, UR5 ;  /* 0x0000002a0b0682a4 */ /* 0x000fe4000f8e0205 */
[----:B------:R-:W-:Y:S01]  /*60f0*/  UIMAD UR4, UR58, UR9, UR37 ;  /* 0x000000093a0472a4 */ /* 0x000fe2000f8e0225 */
[----:B------:R-:W-:Y:S02]  /*6100*/  @!UP0 UMOV UR5, UR10 ;  /* 0x0000000a00058c82 */ /* 0x000fe40008000000 */
[----:B------:R-:W-:Y:S02]  /*6110*/  UIMAD UR38, UR5, UR43, UR7 ;  /* 0x0000002b052672a4 */ /* 0x000fe4000f8e0207 */
[----:B------:R-:W-:Y:S11]  /*6120*/  UIMAD UR37, UR6, UR58, UR4 ;  /* 0x0000003a062572a4 */ /* 0x000ff6000f8e0204 */
[----:B------:R-:W-:Y:S01]  /*6130*/  @!UPT UIADD3 URZ, UPT, UPT, URZ, URZ, URZ ;  /* 0x000000fffffff290 */ /* 0x000fe2000fffe0ff */
.L_x_106:
[----:B------:R-:W-:Y:S01]  /*6140*/  UISETP.NE.AND UP0, UPT, UR39, 0x1, UPT ;  /* 0x000000012700788c */ /* 0x000fe2000bf05270 */
[----:B------:R-:W-:Y:S01]  /*6150*/  LOP3.LUT P0, RZ, R60, 0x1b0, RZ, 0xc0, !PT ;  /* 0x000001b03cff7812 */ /* 0x000fe2000780c0ff */
[----:B------:R-:W-:Y:S01]  /*6160*/  USHF.L.U32 UR50, UR16, 0x7, URZ ;  /* 0x0000000710327899 */ /* 0x000fe200080006ff */
[----:B------:R-:W-:Y:S01]  /*6170*/  BSSY.RECONVERGENT B6, `(.L_x_107) ;  /* 0x0000034000067945 */ /* 0x000fe20003800200 */
[----:B------:R-:W-:Y:S01]  /*6180*/  USHF.L.U32 UR49, UR20, 0x6, URZ ;  /* 0x0000000614317899 */ /* 0x000fe200080006ff */
[----:B------:R-:W-:Y:S06]  /*6190*/  IADD3 R62, PT, PT, R62, 0x1, RZ ;  /* 0x000000013e3e7810 */ /* 0x000fec0007ffe0ff */
[----:B------:R-:W2:Y:S01]  /*61a0*/  @!UP0 LDCU.128 UR12, c[0x0][0xb10] ;  /* 0x00016200ff0c87ac */ /* 0x000ea20008000c00 */
[----:B------:R-:W3:Y:S01]  /*61b0*/  @!UP0 LDCU UR5, c[0x0][0xb0c] ;  /* 0x00016180ff0587ac */ /* 0x000ee20008000800 */
[----:B------:R-:W4:Y:S01]  /*61c0*/  @!UP0 LDCU UR10, c[0x0][0xb20] ;  /* 0x00016400ff0a87ac */ /* 0x000f220008000800 */
[----:B--2---:R-:W-:Y:S02]  /*61d0*/  UIMAD.WIDE.U32 UR8, UR38, UR12, URZ ;  /* 0x0000000c260872a5 */ /* 0x004fe4000f8e00ff */
[----:B------:R-:W-:Y:S02]  /*61e0*/  UIMAD.WIDE.U32 UR6, UR37, UR15, URZ ;  /* 0x0000000f250672a5 */ /* 0x000fe4000f8e00ff */
[----:B------:R-:W-:Y:S03]  /*61f0*/  @!UP0 UISETP.NE.AND UP1, UPT, UR14, 0x1, UPT ;  /* 0x000000010e00888c */ /* 0x000fe6000bf25270 */
[----:B------:R-:W-:Y:S01]  /*6200*/  @!UP0 UMOV UR4, UR9 ;  /* 0x0000000900048c82 */ /* 0x000fe20008000000 */
[----:B---3--:R-:W-:Y:S02]  /*6210*/  @!UP0 UISETP.NE.AND UP2, UPT, UR5, 0x1, UPT ;  /* 0x000000010500888c */ /* 0x008fe4000bf45270 */
[----:B------:R-:W-:Y:S01]  /*6220*/  @!UP0 USHF.R.U32.HI UR4, URZ, UR13, UR4 ;  /* 0x0000000dff048299 */ /* 0x000fe20008011604 */
[----:B------:R-:W-:Y:S02]  /*6230*/  @!UP0 UMOV UR6, UR7 ;  /* 0x0000000700068c82 */ /* 0x000fe40008000000 */
[----:B----4-:R-:W-:Y:S02]  /*6240*/  @!UP0 USHF.R.U32.HI UR6, URZ, UR10, UR6 ;  /* 0x0000000aff068299 */ /* 0x010fe40008011606 */
[----:B------:R-:W-:Y:S02]  /*6250*/  @!UP0 USEL UR7, UR38, UR4, !UP2 ;  /* 0x0000000426078287 */ /* 0x000fe4000d000000 */
[----:B------:R-:W-:Y:S04]  /*6260*/  @!UP0 USEL UR6, UR37, UR6, !UP1 ;  /* 0x0000000625068287 */ /* 0x000fe8000c800000 */
[----:B------:R-:W-:Y:S02]  /*6270*/  @!UP0 UIADD3 UR4, UPT, UPT, -UR7, UR6, URZ ;  /* 0x0000000607048290 */ /* 0x000fe4000fffe1ff */
[----:B------:R-:W-:Y:S02]  /*6280*/  @!UP0 UIADD3 UR6, UPT, UPT, UR7, -UR6, URZ ;  /* 0x8000000607068290 */ /* 0x000fe4000fffe0ff */
[----:B------:R-:W-:Y:S02]  /*6290*/  @!UP0 UIMAD UR38, UR4, UR5, UR38 ;  /* 0x00000005042682a4 */ /* 0x000fe4000f8e0226 */
[----:B------:R-:W-:Y:S01]  /*62a0*/  @!UP0 UIMAD UR37, UR6, UR14, UR37 ;  /* 0x0000000e062582a4 */ /* 0x000fe2000f8e0225 */
[----:B------:R-:W-:Y:S11]  /*62b0*/  @!P0 BRA `(.L_x_108) ;  /* 0x00000000007c8947 */ /* 0x000ff60003800000 */
[----:B------:R-:W2:Y:S01]  /*62c0*/  LDCU.64 UR8, c[0x4][0x80] ;  /* 0x01001000ff0877ac */ /* 0x000ea20008000a00 */
[----:B------:R-:W-:Y:S01]  /*62d0*/  MOV R2, 0x0 ;  /* 0x0000000000027802 */ /* 0x000fe20000000f00 */
[----:B------:R-:W-:Y:S02]  /*62e0*/  HFMA2 R12, -RZ, RZ, 0, 5.9604644775390625e-08 ;  /* 0x00000001ff0c7431 */ /* 0x000fe400000001ff */
[----:B------:R-:W-:Y:S01]  /*62f0*/  IMAD.MOV.U32 R8, RZ, RZ, 0x70 ;  /* 0x00000070ff087424 */ /* 0x000fe200078e00ff */
[----:B------:R3:W4:Y:S01]  /*6300*/  LDC.64 R14, c[0x4][R2] ;  /* 0x01000000020e7b82 */ /* 0x0007220000000a00 */
[----:B------:R-:W1:Y:S01]  /*6310*/  LDCU.64 UR6, c[0x4][0x88] ;  /* 0x01001100ff0677ac */ /* 0x000e620008000a00 */
[----:B------:R-:W-:Y:S01]  /*6320*/  IMAD.MOV.U32 R13, RZ, RZ, RZ ;  /* 0x000000ffff0d7224 */ /* 0x000fe200078e00ff */
[----:B------:R-:W1:Y:S01]  /*6330*/  LDCU.64 UR4, c[0x4][0x8] ;  /* 0x01000100ff0477ac */ /* 0x000e620008000a00 */
[----:B--2---:R-:W-:Y:S01]  /*6340*/  MOV R5, UR9 ;  /* 0x0000000900057c02 */ /* 0x004fe20008000f00 */
[----:B------:R-:W-:Y:S01]  /*6350*/  IMAD.U32 R4, RZ, RZ, UR8 ;  /* 0x00000008ff047e24 */ /* 0x000fe2000f8e00ff */
[----:B-1----:R-:W-:Y:S01]  /*6360*/  MOV R7, UR7 ;  /* 0x0000000700077c02 */ /* 0x002fe20008000f00 */
[----:B------:R-:W-:Y:S01]  /*6370*/  IMAD.U32 R6, RZ, RZ, UR6 ;  /* 0x00000006ff067e24 */ /* 0x000fe2000f8e00ff */
[----:B------:R-:W-:Y:S01]  /*6380*/  MOV R11, UR5 ;  /* 0x00000005000b7c02 */ /* 0x000fe20008000f00 */
[----:B------:R-:W-:Y:S02]  /*6390*/  IMAD.U32 R10, RZ, RZ, UR4 ;  /* 0x00000004ff0a7e24 */ /* 0x000fe4000f8e00ff */
[----:B------:R-:W-:Y:S07]  /*63a0*/  LEPC R20, `(.L_x_109) ;  /* 0x000000001014794e */ /* 0x000fee0000000000 */
[----:B---345:R-:W-:Y:S05]  /*63b0*/  CALL.ABS.NOINC R14 ;  /* 0x000000000e007343 */ /* 0x038fea0003c00000 */
.L_x_109:
[----:B------:R-:W1:Y:S01]  /*63c0*/  LDCU.64 UR8, c[0x4][0x80] ;  /* 0x01001000ff0877ac */ /* 0x000e620008000a00 */
[----:B------:R-:W2:Y:S01]  /*63d0*/  LDC.64 R2, c[0x4][R2] ;  /* 0x0100000002027b82 */ /* 0x000ea20000000a00 */
[----:B------:R-:W-:Y:S02]  /*63e0*/  HFMA2 R12, -RZ, RZ, 0, 5.9604644775390625e-08 ;  /* 0x00000001ff0c7431 */ /* 0x000fe400000001ff */
[----:B------:R-:W-:Y:S02]  /*63f0*/  IMAD.MOV.U32 R8, RZ, RZ, 0x70 ;  /* 0x00000070ff087424 */ /* 0x000fe400078e00ff */
[----:B------:R-:W-:Y:S01]  /*6400*/  IMAD.MOV.U32 R13, RZ, RZ, RZ ;  /* 0x000000ffff0d7224 */ /* 0x000fe200078e00ff */
[----:B------:R-:W3:Y:S01]  /*6410*/  LDCU.64 UR6, c[0x4][0x88] ;  /* 0x01001100ff0677ac */ /* 0x000ee20008000a00 */
[----:B------:R-:W4:Y:S01]  /*6420*/  LDCU.64 UR4, c[0x4][0x8] ;  /* 0x01000100ff0477ac */ /* 0x000f220008000a00 */
[----:B-1----:R-:W-:Y:S02]  /*6430*/  MOV R4, UR8 ;  /* 0x0000000800047c02 */ /* 0x002fe40008000f00 */
[----:B------:R-:W-:Y:S02]  /*6440*/  MOV R5, UR9 ;  /* 0x0000000900057c02 */ /* 0x000fe40008000f00 */
[----:B---3--:R-:W-:Y:S01]  /*6450*/  MOV R7, UR7 ;  /* 0x0000000700077c02 */ /* 0x008fe20008000f00 */
[----:B------:R-:W-:Y:S01]  /*6460*/  IMAD.U32 R6, RZ, RZ, UR6 ;  /* 0x00000006ff067e24 */ /* 0x000fe2000f8e00ff */
[----:B----4-:R-:W-:Y:S01]  /*6470*/  MOV R11, UR5 ;  /* 0x00000005000b7c02 */ /* 0x010fe20008000f00 */
[----:B------:R-:W-:Y:S02]  /*6480*/  IMAD.U32 R10, RZ, RZ, UR4 ;  /* 0x00000004ff0a7e24 */ /* 0x000fe4000f8e00ff */
[----:B------:R-:W-:Y:S07]  /*6490*/  LEPC R20, `(.L_x_108) ;  /* 0x000000001014794e */ /* 0x000fee0000000000 */
[----:B--2---:R-:W-:Y:S05]  /*64a0*/  CALL.ABS.NOINC R2 ;  /* 0x0000000002007343 */ /* 0x004fea0003c00000 */
.L_x_108:
[----:B------:R-:W-:Y:S05]  /*64b0*/  BSYNC.RECONVERGENT B6 ;  /* 0x0000000000067941 */ /* 0x000fea0003800200 */
.L_x_107:
[----:B------:R-:W-:Y:S02]  /*64c0*/  R2UR UR6, R59 ;  /* 0x000000003b0672ca */ /* 0x000fe400000e0000 */
[----:B------:R-:W-:Y:S02]  /*64d0*/  R2UR UR5, R73 ;  /* 0x00000000490572ca */ /* 0x000fe400000e0000 */
[----:B------:R-:W-:Y:S02]  /*64e0*/  R2UR UR4, R72 ;  /* 0x00000000480472ca */ /* 0x000fe400000e0000 */
[----:B------:R-:W-:Y:S02]  /*64f0*/  ISETP.NE.U32.AND P4, PT, R54, RZ, PT ;  /* 0x000000ff3600720c */ /* 0x000fe40003f85070 */
[----:B------:R-:W-:Y:S02]  /*6500*/  ISETP.NE.U32.AND P2, PT, RZ, UR54, PT ;  /* 0x00000036ff007c0c */ /* 0x000fe4000bf45070 */
[----:B------:R-:W-:Y:S02]  /*6510*/  ISETP.NE.AND.EX P4, PT, R55, RZ, PT, P4 ;  /* 0x000000ff3700720c */ /* 0x000fe40003f85340 */
[----:B------:R-:W-:Y:S01]  /*6520*/  ISETP.NE.AND.EX P2, PT, RZ, UR55, PT, P2 ;  /* 0x00000037ff007c0c */ /* 0x000fe2000bf45320 */
[----:B------:R-:W-:Y:S02]  /*6530*/  UISETP.NE.AND UP2, UPT, UR6, URZ, UPT ;  /* 0x000000ff0600728c */ /* 0x000fe4000bf45270 */
[----:B------:R-:W-:Y:S04]  /*6540*/  UISETP.NE.U32.AND UP0, UPT, UR5, URZ, UPT ;  /* 0x000000ff0500728c */ /* 0x000fe8000bf05070 */
[----:B------:R-:W-:Y:S01]  /*6550*/  UISETP.NE.AND.EX UP1, UPT, UR4, URZ, UPT, UP0 ;  /* 0x000000ff0400728c */ /* 0x000fe2000bf25300 */
[----:B------:R-:W-:Y:S01]  /*6560*/  PLOP3.LUT P1, PT, PT, PT, UP2, 0x80, 0x8 ;  /* 0x000000000008781c */ /* 0x000fe20003f2f028 */
[----:B------:R-:W-:Y:S03]  /*6570*/  UPLOP3.LUT UP0, UPT, UPT, UPT, UPT, 0x40, 0x4 ;  /* 0x000000000004789c */ /* 0x000fe60003f0e870 */
[----:B------:R-:W-:Y:S06]  /*6580*/  @UP2 UPLOP3.LUT UP0, UPT, UPT, UPT, UP1, 0x80, 0x8 ;  /* 0x000000000008289c */ /* 0x000fec0003f0f010 */
[----:B------:R-:W-:Y:S01]  /*6590*/  PLOP3.LUT P0, PT, PT, PT, UP0, 0x80, 0x8 ;  /* 0x000000000008781c */ /* 0x000fe20003f0f008 */
[----:B------:R-:W-:Y:S01]  /*65a0*/  @!UPT UIADD3 URZ, UPT, UPT, URZ, URZ, URZ ;  /* 0x000000fffffff290 */ /* 0x000fe2000fffe0ff */
[----:B------:R-:W-:Y:S11]  /*65b0*/  BRA.U !UP1, `(.L_x_110) ;  /* 0x0000000109407547 */ /* 0x000ff6000b800000 */
[----:B------:R-:W-:Y:S01]  /*65c0*/  UISETP.NE.U32.AND UP0, UPT, UR54, URZ, UPT ;  /* 0x000000ff3600728c */ /* 0x000fe2000bf05070 */
[----:B------:R-:W-:Y:S01]  /*65d0*/  R2UR UR6, R73 ;  /* 0x00000000490672ca */ /* 0x000fe200000e0000 */
[----:B------:R-:W2:Y:S01]  /*65e0*/  LDCU.64 UR8, c[0x0][0x358] ;  /* 0x00006b00ff0877ac */ /* 0x000ea20008000a00 */
[----:B------:R-:W-:Y:S02]  /*65f0*/  HFMA2 R56, -RZ, RZ, 0, 5.9604644775390625e-08 ;  /* 0x00000001ff387431 */ /* 0x000fe400000001ff */
[----:B-1----:R-:W-:Y:S01]  /*6600*/  IMAD.MOV.U32 R0, RZ, RZ, 0x1 ;  /* 0x00000001ff007424 */ /* 0x002fe200078e00ff */
[----:B------:R-:W-:Y:S06]  /*6610*/  UISETP.NE.AND.EX UP0, UPT, UR55, URZ, UPT, UP0 ;  /* 0x000000ff3700728c */ /* 0x000fec000bf05300 */
[----:B------:R-:W-:Y:S05]  /*6620*/  PLOP3.LUT P3, PT, PT, PT, UP0, 0x80, 0x8 ;  /* 0x000000000008781c */ /* 0x000fea0003f6f008 */
[----:B------:R-:W1:Y:S01]  /*6630*/  @UP0 LDCU.64 UR4, c[0x0][0x888] ;  /* 0x00011100ff0407ac */ /* 0x000e620008000a00 */
[----:B------:R-:W-:Y:S07]  /*6640*/  @UP0 UIMAD UR6, UR36, UR6, URZ ;  /* 0x00000006240602a4 */ /* 0x000fee000f8e02ff */
[----:B------:R-:W-:Y:S01]  /*6650*/  @!P3 PRMT R56, R0, 0x7610, R56 ;  /* 0x000076100038b816 */ /* 0x000fe20000000038 */
[----:B-1----:R-:W-:Y:S06]  /*6660*/  @UP0 UIMAD.WIDE UR4, UR6, 0x4, UR4 ;  /* 0x00000004060408a5 */ /* 0x002fec000f8e0204 */
[----:B------:R-:W-:Y:S02]  /*6670*/  IMAD.U32 R2, RZ, RZ, UR4 ;  /* 0x00000004ff027e24 */ /* 0x000fe4000f8e00ff */
[----:B------:R-:W-:Y:S03]  /*6680*/  IMAD.U32 R3, RZ, RZ, UR5 ;  /* 0x00000005ff037e24 */ /* 0x000fe6000f8e00ff */
[----:B------:R-:W1:Y:S02]  /*6690*/  @!UP0 LDCU UR4, c[0x0][0x880] ;  /* 0x00011000ff0487ac */ /* 0x000e640008000800 */
[----:B--2--5:R2:W5:Y:S02]  /*66a0*/  @P3 LDG.E R27, desc[UR8][R2.64] ;  /* 0x00000008021b3981 */ /* 0x024564000c1e1900 */
[----:B-12---:R-:W-:Y:S02]  /*66b0*/  @!P3 MOV R27, UR4 ;  /* 0x00000004001bbc02 */ /* 0x006fe40008000f00 */
.L_x_110:
[----:B------:R-:W-:Y:S05]  /*66c0*/  @!P4 BRA `(.L_x_111) ;  /* 0x000000000024c947 */ /* 0x000fea0003800000 */
[----:B------:R-:W-:Y:S01]  /*66d0*/  ISETP.NE.U32.AND P3, PT, R52, RZ, PT ;  /* 0x000000ff3400720c */ /* 0x000fe20003f65070 */
[----:B------:R-:W2:Y:S03]  /*66e0*/  LDCU.64 UR4, c[0x0][0x358] ;  /* 0x00006b00ff0477ac */ /* 0x000ea60008000a00 */
[----:B------:R-:W-:Y:S11]  /*66f0*/  ISETP.NE.AND.EX P3, PT, R53, RZ, PT, P3 ;  /* 0x000000ff3500720c */ /* 0x000ff60003f65330 */
[----:B------:R-:W-:Y:S02]  /*6700*/  @!UPT UIADD3 URZ, UPT, UPT, URZ, URZ, URZ ;  /* 0x000000fffffff290 */ /* 0x000fe4000fffe0ff */
[----:B------:R-:W3:Y:S01]  /*6710*/  @P3 LDC.64 R2, c[0x0][0x8a8] ;  /* 0x00022a00ff023b82 */ /* 0x000ee20000000a00 */
[----:B-1----:R-:W-:Y:S04]  /*6720*/  @P3 IMAD R0, R54, UR36, RZ ;  /* 0x0000002436003c24 */ /* 0x002fe8000f8e02ff */
[----:B---3--:R-:W-:Y:S05]  /*6730*/  @P3 IMAD.WIDE R2, R0, 0x4, R2 ;  /* 0x0000000400023825 */ /* 0x008fea00078e0202 */
[----:B--2--5:R2:W5:Y:S02]  /*6740*/  @P3 LDG.E R24, desc[UR4][R2.64] ;  /* 0x0000000402183981 */ /* 0x024564000c1e1900 */
[----:B--2---:R-:W3:Y:S02]  /*6750*/  @!P3 LDC R24, c[0x0][0x8a0] ;  /* 0x00022800ff18bb82 */ /* 0x004ee40000000800 */
.L_x_111:
[----:B-----5:R-:W-:Y:S01]  /*6760*/  FSETP.NEU.AND P3, PT, R27, RZ, PT ;  /* 0x000000ff1b00720b */ /* 0x020fe20003f6d000 */
[----:B------:R-:W-:Y:S01]  /*6770*/  BSSY B1, `(.L_x_112) ;  /* 0x0000039000017945 */ /* 0x000fe20003800000 */
[----:B------:R-:W-:Y:S01]  /*6780*/  SEL R3, RZ, 0xffffffff, P2 ;  /* 0xffffffffff037807 */ /* 0x000fe20001000000 */
[----:B------:R-:W-:Y:S01]  /*6790*/  IMAD.MOV.U32 R35, RZ, RZ, 0x1 ;  /* 0x00000001ff237424 */ /* 0x000fe200078e00ff */
[----:B------:R-:W-:Y:S01]  /*67a0*/  @P1 LOP3.LUT P2, RZ, R56, 0xff, RZ, 0xc0, !PT ;  /* 0x000000ff38ff1812 */ /* 0x000fe2000784c0ff */
[----:B------:R-:W-:Y:S01]  /*67b0*/  IMAD R25, R22, 0x40, R23 ;  /* 0x0000004016197824 */ /* 0x000fe200078e0217 */
[----:B------:R-:W-:Y:S01]  /*67c0*/  @P1 SEL R2, RZ, 0xffffffff, P3 ;  /* 0xffffffffff021807 */ /* 0x000fe20001800000 */
[----:B------:R-:W-:Y:S01]  /*67d0*/  IMAD R63, R70, -0x10, R68 ;  /* 0xfffffff0463f7824 */ /* 0x000fe200078e0244 */
[----:B------:R-:W-:Y:S01]  /*67e0*/  LOP3.LUT R66, R66, 0x1, RZ, 0x3c, !PT ;  /* 0x0000000142427812 */ /* 0x000fe200078e3cff */
[----:B------:R-:W-:Y:S01]  /*67f0*/  IMAD.MOV.U32 R34, RZ, RZ, RZ ;  /* 0x000000ffff227224 */ /* 0x000fe200078e00ff */
[----:B------:R-:W-:Y:S02]  /*6800*/  @P0 SEL R2, R3, R2, !P2 ;  /* 0x0000000203020207 */ /* 0x000fe40005000000 */
[----:B------:R-:W-:Y:S02]  /*6810*/  CS2R R38, SRZ ;  /* 0x0000000000267805 */ /* 0x000fe4000001ff00 */
[----:B------:R-:W-:Y:S02]  /*6820*/  LEA R75, R22, UR44, 0x3 ;  /* 0x0000002c164b7c11 */ /* 0x000fe4000f8e18ff */
[----:B------:R-:W-:Y:S02]  /*6830*/  CS2R R36, SRZ ;  /* 0x0000000000247805 */ /* 0x000fe4000001ff00 */
[----:B------:R-:W-:Y:S02]  /*6840*/  @P1 LOP3.LUT R2, R2, 0x1, RZ, 0xc0, !PT ;  /* 0x0000000102021812 */ /* 0x000fe400078ec0ff */
[----:B------:R-:W-:Y:S02]  /*6850*/  CS2R R42, SRZ ;  /* 0x00000000002a7805 */ /* 0x000fe4000001ff00 */
[----:B-1----:R-:W-:Y:S02]  /*6860*/  SHF.L.U32 R0, R65, 0x1f, RZ ;  /* 0x0000001f41007819 */ /* 0x002fe400000006ff */
[----:B------:R-:W-:Y:S02]  /*6870*/  CS2R R40, SRZ ;  /* 0x0000000000287805 */ /* 0x000fe4000001ff00 */
[----:B------:R-:W-:Y:S02]  /*6880*/  ISETP.NE.U32.OR P5, PT, R2, 0x1, !P1 ;  /* 0x000000010200780c */ /* 0x000fe40004fa5470 */
[----:B------:R-:W-:Y:S02]  /*6890*/  CS2R R46, SRZ ;  /* 0x00000000002e7805 */ /* 0x000fe4000001ff00 */
[----:B------:R-:W-:Y:S02]  /*68a0*/  PLOP3.LUT P2, PT, PT, PT, UP1, 0x80, 0x8 ;  /* 0x000000000008781c */ /* 0x000fe40003f4f018 */
[----:B------:R-:W-:Y:S02]  /*68b0*/  CS2R R44, SRZ ;  /* 0x00000000002c7805 */ /* 0x000fe4000001ff00 */
[----:B------:R-:W-:Y:S02]  /*68c0*/  LOP3.LUT P4, R61, R56, 0xff, RZ, 0xc0, !PT ;  /* 0x000000ff383d7812 */ /* 0x000fe4000788c0ff */
[----:B------:R-:W-:Y:S02]  /*68d0*/  CS2R R50, SRZ ;  /* 0x0000000000327805 */ /* 0x000fe4000001ff00 */
[----:B------:R-:W-:Y:S02]  /*68e0*/  SEL R2, RZ, 0xffffffff, P3 ;  /* 0xffffffffff027807 */ /* 0x000fe40001800000 */
[----:B------:R-:W-:Y:S02]  /*68f0*/  CS2R R48, SRZ ;  /* 0x0000000000307805 */ /* 0x000fe4000001ff00 */
[----:B------:R-:W-:Y:S02]  /*6900*/  P2R R74, PR, RZ, 0x20 ;  /* 0x00000020ff4a7803 */ /* 0x000fe40000000000 */
[----:B------:R-:W-:Y:S02]  /*6910*/  @P5 SHF.L.U32 R4, R66, 0x1f, RZ ;  /* 0x0000001f42045819 */ /* 0x000fe400000006ff */
[----:B------:R-:W-:Y:S02]  /*6920*/  @P2 SEL R2, R3, R2, !P4 ;  /* 0x0000000203022207 */ /* 0x000fe40006000000 */
[----:B------:R-:W1:Y:S02]  /*6930*/  @P5 SYNCS.PHASECHK.TRANS64.TRYWAIT P1, [UR44+0x40], R4 ;  /* 0x00004004ff0055a7 */ /* 0x000e64000802112c */
[----:B------:R-:W-:Y:S04]  /*6940*/  LOP3.LUT R2, R2, 0x1, RZ, 0xc0, !PT ;  /* 0x0000000102027812 */ /* 0x000fe800078ec0ff */
[----:B------:R-:W-:Y:S04]  /*6950*/  ISETP.NE.U32.AND P2, PT, R2, 0x1, PT ;  /* 0x000000010200780c */ /* 0x000fe80003f45070 */
[----:B------:R-:W-:Y:S01]  /*6960*/  P2R R76, PR, RZ, 0x4 ;  /* 0x00000004ff4c7803 */ /* 0x000fe20000000000 */
[----:B------:R2:W4:Y:S01]  /*6970*/  SYNCS.PHASECHK.TRANS64.TRYWAIT P0, [R75+URZ+0xb0], R0 ;  /* 0x0000b0004b0075a7 */ /* 0x00052200080011ff */
[----:B-1----:R-:W-:Y:S01]  /*6980*/  @P5 SEL R35, RZ, 0x1, !P1 ;  /* 0x00000001ff235807 */ /* 0x002fe20004800000 */
[----:B--2---:R-:W-:Y:S06]  /*6990*/  @!P5 BRA `(.L_x_113) ;  /* 0x000000000058d947 */ /* 0x004fec0003800000 */
[----:B------:R-:W-:Y:S01]  /*69a0*/  IMAD.MOV.U32 R39, RZ, RZ, RZ ;  /* 0x000000ffff277224 */ /* 0x000fe200078e00ff */
[----:B------:R-:W-:Y:S01]  /*69b0*/  ISETP.NE.AND P1, PT, R35, RZ, PT ;  /* 0x000000ff2300720c */ /* 0x000fe20003f25270 */
[----:B------:R-:W-:Y:S01]  /*69c0*/  BSSY B0, `(.L_x_114) ;  /* 0x000000c000007945 */ /* 0x000fe20003800000 */
[----:B------:R-:W-:Y:S02]  /*69d0*/  CS2R R50, SRZ ;  /* 0x0000000000327805 */ /* 0x000fe4000001ff00 */
[----:B------:R-:W-:Y:S02]  /*69e0*/  CS2R R48, SRZ ;  /* 0x0000000000307805 */ /* 0x000fe4000001ff00 */
[----:B------:R-:W-:Y:S02]  /*69f0*/  CS2R R46, SRZ ;  /* 0x00000000002e7805 */ /* 0x000fe4000001ff00 */
[----:B------:R-:W-:Y:S02]  /*6a00*/  CS2R R44, SRZ ;  /* 0x00000000002c7805 */ /* 0x000fe4000001ff00 */
[----:B------:R-:W-:Y:S02]  /*6a10*/  CS2R R42, SRZ ;  /* 0x00000000002a7805 */ /* 0x000fe4000001ff00 */
[----:B------:R-:W-:Y:S02]  /*6a20*/  CS2R R40, SRZ ;  /* 0x0000000000287805 */ /* 0x000fe4000001ff00 */
[----:B------:R-:W-:Y:S01]  /*6a30*/  CS2R R36, SRZ ;  /* 0x0000000000247805 */ /* 0x000fe2000001ff00 */
[----:B------:R-:W-:Y:S06]  /*6a40*/  @P1 BRA `(.L_x_115) ;  /* 0x00000000000c1947 */ /* 0x000fec0003800000 */
[----:B------:R-:W-:Y:S04]  /*6a50*/  SHF.L.U32 R3, R66, 0x1f, RZ ;  /* 0x0000001f42037819 */ /* 0x000fe800000006ff */
[----:B------:R-:W1:Y:S02]  /*6a60*/  SYNCS.PHASECHK.TRANS64.TRYWAIT P1, [UR44+0x40], R3 ;  /* 0x00004003ff0075a7 */ /* 0x000e64000802112c */
[----:B-1----:R-:W-:Y:S05]  /*6a70*/  @!P1 BRA `(.L_x_116) ;  /* 0x0000003000c89947 */ /* 0x002fea0003800000 */
.L_x_115:
[----:B------:R-:W-:Y:S05]  /*6a80*/  BSYNC B0 ;  /* 0x0000000000007941 */ /* 0x000fea0003800000 */
.L_x_114:
[----:B------:R-:W-:Y:S01]  /*6a90*/  ISETP.NE.AND P1, PT, R76, RZ, PT ;  /* 0x000000ff4c00720c */ /* 0x000fe20003f25270 */
[----:B------:R-:W-:Y:S11]  /*6aa0*/  HFMA2 R34, -RZ, RZ, 0, 5.9604644775390625e-08 ;  /* 0x00000001ff227431 */ /* 0x000ff600000001ff */
[----:B------:R-:W-:Y:S01]  /*6ab0*/  @!UPT UIADD3 URZ, UPT, UPT, URZ, URZ, URZ ;  /* 0x000000fffffff290 */ /* 0x000fe2000fffe0ff */
[----:B------:R2:W1:Y:S04]  /*6ac0*/  @P1 LDS.128 R48, [R69] ;  /* 0x0000000045301984 */ /* 0x0004680000000c00 */
[----:B------:R2:W1:Y:S04]  /*6ad0*/  @P1 LDS.128 R44, [R68+0x10] ;  /* 0x00001000442c1984 */ /* 0x0004680000000c00 */
[----:B------:R2:W1:Y:S04]  /*6ae0*/  @P1 LDS.128 R40, [R67+0x20] ;  /* 0x0000200043281984 */ /* 0x0004680000000c00 */
[----:B------:R2:W1:Y:S02]  /*6af0*/  @P1 LDS.128 R36, [R63+0x30] ;  /* 0x000030003f241984 */ /* 0x0004640000000c00 */
.L_x_113:
[----:B------:R-:W-:Y:S05]  /*6b00*/  BSYNC B1 ;  /* 0x0000000000017941 */ /* 0x000fea0003800000 */
.L_x_112:
[----:B-1----:R-:W-:Y:S04]  /*6b10*/  SHF.R.U32.HI R2, RZ, 0x15, R25 ;  /* 0x00000015ff027819 */ /* 0x002fe80000011619 */
[----:B------:R-:W-:Y:S01]  /*6b20*/  LOP3.LUT P1, RZ, R2, 0x3, R57, 0x48, !PT ;  /* 0x0000000302ff7812 */ /* 0x000fe20007824839 */
[----:B------:R-:W-:Y:S01]  /*6b30*/  @!UPT UIADD3 URZ, UPT, UPT, URZ, URZ, URZ ;  /* 0x000000fffffff290 */ /* 0x000fe2000fffe0ff */
[----:B----4-:R-:W-:Y:S11]  /*6b40*/  @P0 BRA `(.L_x_117) ;  /* 0x0000000000080947 */ /* 0x010ff60003800000 */
[----:B------:R-:W1:Y:S02]  /*6b50*/  SYNCS.PHASECHK.TRANS64.TRYWAIT P0, [R75+URZ+0xb0], R0 ;  /* 0x0000b0004b0075a7 */ /* 0x000e6400080011ff */
[----:B-1----:R-:W-:Y:S05]  /*6b60*/  @!P0 BRA `(.L_x_118) ;  /* 0x0000003000a48947 */ /* 0x002fea0003800000 */
.L_x_117:
[----:B------:R-:W-:Y:S05]  /*6b70*/  @!P1 BRA `(.L_x_119) ;  /* 0x0000000000409947 */ /* 0x000fea0003800000 */
[----:B------:R-:W4:Y:S01]  /*6b80*/  LDCU.64 UR8, c[0x4][0x70] ;  /* 0x01000e00ff0877ac */ /* 0x000f220008000a00 */
[----:B------:R-:W-:Y:S01]  /*6b90*/  MOV R3, 0x0 ;  /* 0x0000000000037802 */ /* 0x000fe20000000f00 */
[----:B------:R-:W-:Y:S02]  /*6ba0*/  HFMA2 R12, -RZ, RZ, 0, 5.9604644775390625e-08 ;  /* 0x00000001ff0c7431 */ /* 0x000fe400000001ff */
[----:B------:R-:W-:Y:S02]  /*6bb0*/  IMAD.MOV.U32 R8, RZ, RZ, 0x192 ;  /* 0x00000192ff087424 */ /* 0x000fe400078e00ff */
[----:B------:R-:W-:Y:S01]  /*6bc0*/  IMAD.MOV.U32 R13, RZ, RZ, RZ ;  /* 0x000000ffff0d7224 */ /* 0x000fe200078e00ff */
[----:B------:R-:W5:Y:S01]  /*6bd0*/  LDCU.64 UR6, c[0x4][0x78] ;  /* 0x01000f00ff0677ac */ /* 0x000f620008000a00 */
[----:B------:R-:W1:Y:S01]  /*6be0*/  LDC.64 R2, c[0x4][R3] ;  /* 0x0100000003027b82 */ /* 0x000e620000000a00 */
[----:B------:R-:W2:Y:S01]  /*6bf0*/  LDCU.64 UR4, c[0x4][0x10] ;  /* 0x01000200ff0477ac */ /* 0x000ea20008000a00 */
[----:B----4-:R-:W-:Y:S01]  /*6c00*/  MOV R5, UR9 ;  /* 0x0000000900057c02 */ /* 0x010fe20008000f00 */
[----:B------:R-:W-:Y:S01]  /*6c10*/  IMAD.U32 R4, RZ, RZ, UR8 ;  /* 0x00000008ff047e24 */ /* 0x000fe2000f8e00ff */
[----:B-----5:R-:W-:Y:S01]  /*6c20*/  MOV R7, UR7 ;  /* 0x0000000700077c02 */ /* 0x020fe20008000f00 */
[----:B------:R-:W-:Y:S01]  /*6c30*/  IMAD.U32 R6, RZ, RZ, UR6 ;  /* 0x00000006ff067e24 */ /* 0x000fe2000f8e00ff */
[----:B--2---:R-:W-:Y:S01]  /*6c40*/  MOV R11, UR5 ;  /* 0x00000005000b7c02 */ /* 0x004fe20008000f00 */
[----:B------:R-:W-:Y:S02]  /*6c50*/  IMAD.U32 R10, RZ, RZ, UR4 ;  /* 0x00000004ff0a7e24 */ /* 0x000fe4000f8e00ff */
[----:B------:R-:W-:Y:S07]  /*6c60*/  LEPC R20, `(.L_x_119) ;  /* 0x000000001014794e */ /* 0x000fee0000000000 */
[----:B-1-3--:R-:W-:Y:S05]  /*6c70*/  CALL.ABS.NOINC R2 ;  /* 0x0000000002007343 */ /* 0x00afea0003c00000 */
.L_x_119:
[----:B------:R-:W-:Y:S01]  /*6c80*/  LOP3.LUT R20, R48, 0xffffe000, RZ, 0xc0, !PT ;  /* 0xffffe00030147812 */ /* 0x000fe200078ec0ff */
[----:B------:R-:W-:Y:S05]  /*6c90*/  WARPSYNC.ALL ;  /* 0x0000000000007948 */ /* 0x000fea0003800000 */
[----:B------:R-:W-:Y:S01]  /*6ca0*/  R2UR UR4, R25 ;  /* 0x00000000190472ca */ /* 0x000fe200000e0000 */
[----:B------:R-:W-:Y:S01]  /*6cb0*/  BSSY.RECONVERGENT B0, `(.L_x_120) ;  /* 0x0000058000007945 */ /* 0x000fe20003800200 */
[----:B------:R-:W-:Y:S02]  /*6cc0*/  LOP3.LUT R21, R49, 0xffffe000, RZ, 0xc0, !PT ;  /* 0xffffe00031157812 */ /* 0x000fe400078ec0ff */
[----:B------:R-:W-:Y:S02]  /*6cd0*/  LOP3.LUT R26, R50, 0xffffe000, RZ, 0xc0, !PT ;  /* 0xffffe000321a7812 */ /* 0x000fe400078ec0ff */
[----:B------:R-:W-:Y:S02]  /*6ce0*/  LOP3.LUT R33, R44, 0xffffe000, RZ, 0xc0, !PT ;  /* 0xffffe0002c217812 */ /* 0x000fe400078ec0ff */
[----:B------:R-:W-:Y:S05]  /*6cf0*/  ISETP.NE.AND P0, PT, R71, RZ, PT ;  /* 0x000000ff4700720c */ /* 0x000fea0003f05270 */
[----:B------:R-:W1:Y:S02]  /*6d00*/  LDTM.x16 R4, tmem[UR4] ;  /* 0x00000004000479ee */ /* 0x000e640008240000 */
[C---:B-1-3--:R-:W-:Y:S01]  /*6d10*/  FMUL R0, R24.reuse, R4 ;  /* 0x0000000418007220 */ /* 0x04afe20000400000 */
[C---:B------:R-:W-:Y:S01]  /*6d20*/  FMUL R2, R24.reuse, R5 ;  /* 0x0000000518027220 */ /* 0x040fe20000400000 */
[C---:B------:R-:W-:Y:S01]  /*6d30*/  FMUL R3, R24.reuse, R6 ;  /* 0x0000000618037220 */ /* 0x040fe20000400000 */
[----:B------:R-:W-:Y:S01]  /*6d40*/  FMUL R7, R24, R7 ;  /* 0x0000000718077220 */ /* 0x000fe20000400000 */
[----:B------:R-:W-:Y:S01]  /*6d50*/  FFMA R28, R27, R20, R0 ;  /* 0x000000141b1c7223 */ /* 0x000fe20000000000 */
[----:B------:R-:W-:Y:S01]  /*6d60*/  LOP3.LUT R20, R51, 0xffffe000, RZ, 0xc0, !PT ;  /* 0xffffe00033147812 */ /* 0x000fe200078ec0ff */
[C---:B------:R-:W-:Y:S01]  /*6d70*/  FFMA R29, R27.reuse, R21, R2 ;  /* 0x000000151b1d7223 */ /* 0x040fe20000000002 */
[----:B------:R-:W-:Y:S01]  /*6d80*/  LOP3.LUT R21, R46, 0xffffe000, RZ, 0xc0, !PT ;  /* 0xffffe0002e157812 */ /* 0x000fe200078ec0ff */
[----:B------:R-:W-:Y:S01]  /*6d90*/  FFMA R30, R27, R26, R3 ;  /* 0x0000001a1b1e7223 */ /* 0x000fe20000000003 */
[----:B------:R-:W-:Y:S01]  /*6da0*/  LOP3.LUT R26, R45, 0xffffe000, RZ, 0xc0, !PT ;  /* 0xffffe0002d1a7812 */ /* 0x000fe200078ec0ff */
[----:B------:R-:W-:Y:S01]  /*6db0*/  FFMA R31, R27, R20, R7 ;  /* 0x000000141b1f7223 */ /* 0x000fe20000000007 */
[----:B------:R-:W-:Y:S01]  /*6dc0*/  LOP3.LUT R20, R47, 0xffffe000, RZ, 0xc0, !PT ;  /* 0xffffe0002f147812 */ /* 0x000fe200078ec0ff */
[C---:B------:R-:W-:Y:S01]  /*6dd0*/  FMUL R4, R24.reuse, R8 ;  /* 0x0000000818047220 */ /* 0x040fe20000400000 */
[----:B------:R-:W-:Y:S01]  /*6de0*/  F2FP.TF32.F32.PACK_B R28, R28 ;  /* 0x0000001cff1c723e */ /* 0x000fe200024050ff */
[C---:B------:R-:W-:Y:S01]  /*6df0*/  FMUL R5, R24.reuse, R9 ;  /* 0x0000000918057220 */ /* 0x040fe20000400000 */
[----:B------:R-:W-:Y:S01]  /*6e00*/  F2FP.TF32.F32.PACK_B R29, R29 ;  /* 0x0000001dff1d723e */ /* 0x000fe200024050ff */
[C---:B------:R-:W-:Y:S01]  /*6e10*/  FMUL R6, R24.reuse, R10 ;  /* 0x0000000a18067220 */ /* 0x040fe20000400000 */
[----:B------:R-:W-:Y:S01]  /*6e20*/  FMUL R11, R24, R11 ;  /* 0x0000000b180b7220 */ /* 0x000fe20000400000 */
[----:B------:R-:W-:Y:S01]  /*6e30*/  F2FP.TF32.F32.PACK_B R30, R30 ;  /* 0x0000001eff1e723e */ /* 0x000fe200024050ff */
[C---:B------:R-:W-:Y:S01]  /*6e40*/  FFMA R4, R27.reuse, R33, R4 ;  /* 0x000000211b047223 */ /* 0x040fe20000000004 */
[----:B------:R-:W-:Y:S01]  /*6e50*/  F2FP.TF32.F32.PACK_B R31, R31 ;  /* 0x0000001fff1f723e */ /* 0x000fe200024050ff */
[C---:B------:R-:W-:Y:S01]  /*6e60*/  FFMA R5, R27.reuse, R26, R5 ;  /* 0x0000001a1b057223 */ /* 0x040fe20000000005 */
[C---:B------:R-:W-:Y:S01]  /*6e70*/  FFMA R6, R27.reuse, R21, R6 ;  /* 0x000000151b067223 */ /* 0x040fe20000000006 */
[----:B------:R-:W-:Y:S01]  /*6e80*/  FFMA R7, R27, R20, R11 ;  /* 0x000000141b077223 */ /* 0x000fe2000000000b */
[----:B------:R-:W-:Y:S01]  /*6e90*/  LOP3.LUT R33, R40, 0xffffe000, RZ, 0xc0, !PT ;  /* 0xffffe00028217812 */ /* 0x000fe200078ec0ff */
[----:B------:R1:W-:Y:S01]  /*6ea0*/  STS.128 [R69], R28 ;  /* 0x0000001c45007388 */ /* 0x0003e20000000c00 */
[----:B------:R-:W-:Y:S01]  /*6eb0*/  LOP3.LUT R26, R41, 0xffffe000, RZ, 0xc0, !PT ;  /* 0xffffe000291a7812 */ /* 0x000fe200078ec0ff */
[C---:B------:R-:W-:Y:S01]  /*6ec0*/  FMUL R8, R24.reuse, R12 ;  /* 0x0000000c18087220 */ /* 0x040fe20000400000 */
[----:B------:R-:W-:Y:S01]  /*6ed0*/  FMUL R9, R24, R13 ;  /* 0x0000000d18097220 */ /* 0x000fe20000400000 */
[----:B------:R-:W-:Y:S01]  /*6ee0*/  LOP3.LUT R21, R42, 0xffffe000, RZ, 0xc0, !PT ;  /* 0xffffe0002a157812 */ /* 0x000fe200078ec0ff */
[C---:B------:R-:W-:Y:S01]  /*6ef0*/  FMUL R10, R24.reuse, R14 ;  /* 0x0000000e180a7220 */ /* 0x040fe20000400000 */
[----:B------:R-:W-:Y:S01]  /*6f00*/  LOP3.LUT R20, R43, 0xffffe000, RZ, 0xc0, !PT ;  /* 0xffffe0002b147812 */ /* 0x000fe200078ec0ff */
[----:B------:R-:W-:Y:S01]  /*6f10*/  FMUL R15, R24, R15 ;  /* 0x0000000f180f7220 */ /* 0x000fe20000400000 */
[----:B------:R-:W-:Y:S01]  /*6f20*/  F2FP.TF32.F32.PACK_B R4, R4 ;  /* 0x00000004ff04723e */ /* 0x000fe200024050ff */
[C---:B------:R-:W-:Y:S01]  /*6f30*/  FFMA R8, R27.reuse, R33, R8 ;  /* 0x000000211b087223 */ /* 0x040fe20000000008 */
[----:B------:R-:W-:Y:S01]  /*6f40*/  F2FP.TF32.F32.PACK_B R5, R5 ;  /* 0x00000005ff05723e */ /* 0x000fe200024050ff */
[C---:B------:R-:W-:Y:S01]  /*6f50*/  FFMA R9, R27.reuse, R26, R9 ;  /* 0x0000001a1b097223 */ /* 0x040fe20000000009 */
[----:B------:R-:W-:Y:S01]  /*6f60*/  F2FP.TF32.F32.PACK_B R6, R6 ;  /* 0x00000006ff06723e */ /* 0x000fe200024050ff */
[C---:B------:R-:W-:Y:S01]  /*6f70*/  FFMA R10, R27.reuse, R21, R10 ;  /* 0x000000151b0a7223 */ /* 0x040fe2000000000a */
[----:B------:R-:W-:Y:S01]  /*6f80*/  F2FP.TF32.F32.PACK_B R7, R7 ;  /* 0x00000007ff07723e */ /* 0x000fe200024050ff */
[----:B------:R-:W-:Y:S01]  /*6f90*/  FFMA R11, R27, R20, R15 ;  /* 0x000000141b0b7223 */ /* 0x000fe2000000000f */
[----:B------:R-:W-:Y:S01]  /*6fa0*/  LOP3.LUT R33, R36, 0xffffe000, RZ, 0xc0, !PT ;  /* 0xffffe00024217812 */ /* 0x000fe200078ec0ff */
[C---:B------:R-:W-:Y:S01]  /*6fb0*/  FMUL R12, R24.reuse, R16 ;  /* 0x00000010180c7220 */ /* 0x040fe20000400000 */
[----:B------:R-:W-:Y:S01]  /*6fc0*/  LOP3.LUT R26, R37, 0xffffe000, RZ, 0xc0, !PT ;  /* 0xffffe000251a7812 */ /* 0x000fe200078ec0ff */
[----:B------:R1:W-:Y:S01]  /*6fd0*/  STS.128 [R68+0x10], R4 ;  /* 0x0000100444007388 */ /* 0x0003e20000000c00 */
        /* <DEDUP_REMOVED lines=13> */
[----:B------:R-:W-:Y:S02]  /*70b0*/  F2FP.TF32.F32.PACK_B R12, R12 ;  /* 0x0000000cff0c723e */ /* 0x000fe400024050ff */
[----:B------:R-:W-:Y:S01]  /*70c0*/  F2FP.TF32.F32.PACK_B R13, R13 ;  /* 0x0000000dff0d723e */ /* 0x000fe200024050ff */
[----:B------:R1:W-:Y:S01]  /*70d0*/  STS.128 [R67+0x20], R8 ;  /* 0x0000200843007388 */ /* 0x0003e20000000c00 */
[----:B------:R-:W-:Y:S02]  /*70e0*/  F2FP.TF32.F32.PACK_B R14, R14 ;  /* 0x0000000eff0e723e */ /* 0x000fe400024050ff */
[----:B------:R-:W-:Y:S05]  /*70f0*/  F2FP.TF32.F32.PACK_B R15, R15 ;  /* 0x0000000fff0f723e */ /* 0x000fea00024050ff */
[----:B------:R1:W-:Y:S01]  /*7100*/  STS.128 [R63+0x30], R12 ;  /* 0x0000300c3f007388 */ /* 0x0003e20000000c00 */
[----:B------:R-:W-:Y:S01]  /*7110*/  @!PT LDS RZ, [RZ] ;  /* 0x00000000fffff984 */ /* 0x000fe20000000800 */
[----:B------:R-:W-:Y:S01]  /*7120*/  @!PT LDS RZ, [RZ] ;  /* 0x00000000fffff984 */ /* 0x000fe20000000800 */
[----:B------:R-:W-:Y:S01]  /*7130*/  @!PT LDS RZ, [RZ] ;  /* 0x00000000fffff984 */ /* 0x000fe20000000800 */
[----:B------:R-:W-:Y:S01]  /*7140*/  @!PT LDS RZ, [RZ] ;  /* 0x00000000fffff984 */ /* 0x000fe20000000800 */
[----:B------:R3:W-:Y:S07]  /*7150*/  MEMBAR.ALL.CTA ;  /* 0x0000000000007992 */ /* 0x0007ee0000008000 */
[----:B---3--:R-:W3:Y:S02]  /*7160*/  FENCE.VIEW.ASYNC.S ;  /* 0x00000000000073c6 */ /* 0x008ee40000000000 */
[----:B---3--:R-:W-:Y:S06]  /*7170*/  BAR.SYNC.DEFER_BLOCKING 0x1, 0x80 ;  /* 0x0042000000007b1d */ /* 0x008fec0000010000 */
[----:B------:R-:W-:Y:S05]  /*7180*/  @P0 BRA `(.L_x_121) ;  /* 0x0000000000280947 */ /* 0x000fea0003800000 */
[----:B------:R-:W3:Y:S01]  /*7190*/  LDCU.64 UR6, c[0x0][0x348] ;  /* 0x00006900ff0677ac */ /* 0x000ee20008000a00 */
[----:B------:R-:W-:Y:S01]  /*71a0*/  UIADD3 UR4, UPT, UPT, UR44, 0x200, URZ ;  /* 0x000002002c047890 */ /* 0x000fe2000fffe0ff */
[----:B------:R-:W-:Y:S05]  /*71b0*/  UMOV UR51, UR36 ;  /* 0x0000002400337c82 */ /* 0x000fea0008000000 */
[----:B------:R-:W-:Y:S04]  /*71c0*/  MOV R60, UR4 ;  /* 0x00000004003c7c02 */ /* 0x000fe80008000f00 */
[----:B------:R-:W-:Y:S01]  /*71d0*/  R2UR UR48, R60 ;  /* 0x000000003c3072ca */ /* 0x000fe200000e0000 */
[----:B---3--:R-:W-:Y:S04]  /*71e0*/  UIADD3 UR4, UP0, UPT, UR6, 0x680, URZ ;  /* 0x0000068006047890 */ /* 0x008fe8000ff1e0ff */
[----:B------:R-:W-:Y:S09]  /*71f0*/  UIADD3.X UR5, UPT, UPT, URZ, UR7, URZ, UP0, !UPT ;  /* 0x00000007ff057290 */ /* 0x000ff200087fe4ff */
[----:B------:R3:W-:Y:S01]  /*7200*/  UTMASTG.3D [UR48], [UR4] ;  /* 0x00000030040073b5 */ /* 0x0007e20008010000 */
[----:B------:R0:W-:Y:S01]  /*7210*/  UTMACMDFLUSH ;  /* 0x00000000000079b7 */ /* 0x0001e20000000000 */
[----:B---3--:R-:W-:Y:S04]  /*7220*/  DEPBAR.LE SB0, 0x1 ;  /* 0x000080400000791a */ /* 0x008fe80000000000 */
.L_x_121:
[----:B------:R-:W-:Y:S05]  /*7230*/  BSYNC.RECONVERGENT B0 ;  /* 0x0000000000007941 */ /* 0x000fea0003800200 */
.L_x_120:
[----:B------:R-:W-:Y:S01]  /*7240*/  BAR.SYNC.DEFER_BLOCKING 0x1, 0x80 ;  /* 0x0042000000007b1d */ /* 0x000fe20000010000 */
[----:B------:R-:W-:Y:S01]  /*7250*/  ISETP.NE.AND P1, PT, R74, RZ, PT ;  /* 0x000000ff4a00720c */ /* 0x000fe20003f25270 */
[----:B------:R-:W-:Y:S01]  /*7260*/  UISETP.NE.AND UP0, UPT, UR52, URZ, UPT ;  /* 0x000000ff3400728c */ /* 0x000fe2000bf05270 */
[----:B------:R-:W-:Y:S11]  /*7270*/  LEA R3, R34, UR44, 0x3 ;  /* 0x0000002c22037c11 */ /* 0x000ff6000f8e18ff */
[----:B------:R-:W-:Y:S01]  /*7280*/  @P1 SHF.L.U32 R2, R66, 0x1f, RZ ;  /* 0x0000001f42021819 */ /* 0x000fe200000006ff */
[----:B------:R-:W-:Y:S06]  /*7290*/  BRA.U !UP0, `(.L_x_122) ;  /* 0x0000000108247547 */ /* 0x000fec000b800000 */
[----:B-1----:R-:W-:Y:S01]  /*72a0*/  IMAD.U32 R5, RZ, RZ, UR46 ;  /* 0x0000002eff057e24 */ /* 0x002fe2000f8e00ff */
[----:B------:R-:W-:Y:S01]  /*72b0*/  MOV R0, UR47 ;  /* 0x0000002f00007c02 */ /* 0x000fe20008000f00 */
[----:B------:R-:W-:Y:S03]  /*72c0*/  UIADD3 UR4, UPT, UPT, UR46, 0x1, URZ ;  /* 0x000000012e047890 */ /* 0x000fe6000fffe0ff */
[----:B------:R-:W-:Y:S01]  /*72d0*/  @P1 LEA R5, R5, UR44, 0x3 ;  /* 0x0000002c05051c11 */ /* 0x000fe2000f8e18ff */
[----:B------:R-:W-:Y:S04]  /*72e0*/  UISETP.NE.AND UP0, UPT, UR4, 0x4, UPT ;  /* 0x000000040400788c */ /* 0x000fe8000bf05270 */
[----:B------:R-:W-:Y:S01]  /*72f0*/  @P1 VIADD R5, R5, 0x60 ;  /* 0x0000006005051836 */ /* 0x000fe20000000000 */
[----:B------:R-:W-:Y:S04]  /*7300*/  USEL UR46, UR4, URZ, UP0 ;  /* 0x000000ff042e7287 */ /* 0x000fe80008000000 */
[----:B------:R-:W-:Y:S04]  /*7310*/  @P1 PRMT R0, R0, 0x654, R5 ;  /* 0x0000065400001816 */ /* 0x000fe80000000005 */
[----:B------:R3:W-:Y:S04]  /*7320*/  @P1 SYNCS.ARRIVE.TRANS64.RED.A1T0 RZ, [R0+URZ], RZ ;  /* 0x000000ff00ff19a7 */ /* 0x0007e800081004ff */
.L_x_122:
[----:B------:R-:W4:Y:S01]  /*7330*/  @P1 SYNCS.PHASECHK.TRANS64.TRYWAIT P0, [R3+URZ+0x40], R2 ;  /* 0x00004002030015a7 */ /* 0x000f2200080011ff */
[----:B------:R-:W-:Y:S01]  /*7340*/  BSSY B1, `(.L_x_123) ;  /* 0x0000016000017945 */ /* 0x000fe20003800000 */
[----:B----4-:R-:W-:Y:S03]  /*7350*/  @P1 SEL R35, RZ, 0x1, !P0 ;  /* 0x00000001ff231807 */ /* 0x010fe60004000000 */
[----:B------:R-:W-:Y:S05]  /*7360*/  @!P1 BRA `(.L_x_124) ;  /* 0x00000000004c9947 */ /* 0x000fea0003800000 */
[----:B------:R-:W-:Y:S01]  /*7370*/  ISETP.NE.AND P0, PT, R35, RZ, PT ;  /* 0x000000ff2300720c */ /* 0x000fe20003f05270 */
[----:B------:R-:W-:Y:S01]  /*7380*/  BSSY B0, `(.L_x_125) ;  /* 0x000000b000007945 */ /* 0x000fe20003800000 */
[----:B------:R-:W-:Y:S11]  /*7390*/  ISETP.NE.AND P1, PT, R76, RZ, PT ;  /* 0x000000ff4c00720c */ /* 0x000ff60003f25270 */
[----:B------:R-:W-:Y:S02]  /*73a0*/  @!UPT UIADD3 URZ, UPT, UPT, URZ, URZ, URZ ;  /* 0x000000fffffff290 */ /* 0x000fe4000fffe0ff */
[C---:B-1----:R-:W-:Y:S01]  /*73b0*/  @P1 IMAD R6, R34.reuse, 0x2000, R69 ;  /* 0x0000200022061824 */ /* 0x042fe200078e0245 */
[C---:B------:R-:W-:Y:S01]  /*73c0*/  @P1 LEA R4, R34.reuse, R67, 0xd ;  /* 0x0000004322041211 */ /* 0x040fe200078e68ff */
[C---:B------:R-:W-:Y:S02]  /*73d0*/  @P1 IMAD R5, R34.reuse, 0x2000, R68 ;  /* 0x0000200022051824 */ /* 0x040fe400078e0244 */
[----:B------:R-:W-:Y:S01]  /*73e0*/  @P1 IMAD R2, R34, 0x2000, R63 ;  /* 0x0000200022021824 */ /* 0x000fe200078e023f */
[----:B------:R-:W-:Y:S06]  /*73f0*/  @P0 BRA `(.L_x_126) ;  /* 0x00000000000c0947 */ /* 0x000fec0003800000 */
[----:B---3--:R-:W-:Y:S04]  /*7400*/  SHF.L.U32 R0, R66, 0x1f, RZ ;  /* 0x0000001f42007819 */ /* 0x008fe800000006ff */
[----:B------:R-:W1:Y:S02]  /*7410*/  SYNCS.PHASECHK.TRANS64.TRYWAIT P0, [R3+URZ+0x40], R0 ;  /* 0x00004000030075a7 */ /* 0x000e6400080011ff */
[----:B-1----:R-:W-:Y:S05]  /*7420*/  @!P0 BRA `(.L_x_127) ;  /* 0x0000002800888947 */ /* 0x002fea0003800000 */
.L_x_126:
[----:B------:R-:W-:Y:S05]  /*7430*/  BSYNC B0 ;  /* 0x0000000000007941 */ /* 0x000fea0003800000 */
.L_x_125:
[----:B------:R-:W-:Y:S02]  /*7440*/  ISETP.NE.AND P0, PT, R76, RZ, PT ;  /* 0x000000ff4c00720c */ /* 0x000fe40003f05270 */
[----:B------:R-:W-:Y:S11]  /*7450*/  IADD3 R34, PT, PT, R34, 0x1, RZ ;  /* 0x0000000122227810 */ /* 0x000ff60007ffe0ff */
[----:B------:R4:W1:Y:S04]  /*7460*/  @P0 LDS.128 R48, [R6] ;  /* 0x0000000006300984 */ /* 0x0008680000000c00 */
[----:B------:R4:W1:Y:S04]  /*7470*/  @P0 LDS.128 R44, [R5+0x10] ;  /* 0x00001000052c0984 */ /* 0x0008680000000c00 */
[----:B------:R4:W1:Y:S04]  /*7480*/  @P0 LDS.128 R40, [R4+0x20] ;  /* 0x0000200004280984 */ /* 0x0008680000000c00 */
[----:B------:R4:W1:Y:S02]  /*7490*/  @P0 LDS.128 R36, [R2+0x30] ;  /* 0x0000300002240984 */ /* 0x0008640000000c00 */
.L_x_124:
[----:B------:R-:W-:Y:S05]  /*74a0*/  BSYNC B1 ;  /* 0x0000000000017941 */ /* 0x000fea0003800000 */
.L_x_123:
[----:B-1-3--:R-:W-:Y:S05]  /*74b0*/  VIADD R0, R25, 0x10 ;  /* 0x0000001019007836 */ /* 0x00afea0000000000 */
[----:B------:R-:W-:Y:S04]  /*74c0*/  SHF.R.U32.HI R0, RZ, 0x15, R0 ;  /* 0x00000015ff007819 */ /* 0x000fe80000011600 */
[----:B------:R-:W-:Y:S11]  /*74d0*/  LOP3.LUT P0, RZ, R0, 0x3, R57, 0x48, !PT ;  /* 0x0000000300ff7812 */ /* 0x000ff60007804839 */
[----:B------:R-:W-:Y:S02]  /*74e0*/  @!UPT UIADD3 URZ, UPT, UPT, URZ, URZ, URZ ;  /* 0x000000fffffff290 */ /* 0x000fe4000fffe0ff */
[----:B------:R-:W-:Y:S05]  /*74f0*/  @!P0 BRA `(.L_x_128) ;  /* 0x0000000000408947 */ /* 0x000fea0003800000 */
[----:B------:R-:W1:Y:S01]  /*7500*/  LDCU.64 UR8, c[0x4][0x70] ;  /* 0x01000e00ff0877ac */ /* 0x000e620008000a00 */
[----:B------:R-:W-:Y:S01]  /*7510*/  MOV R3, 0x0 ;  /* 0x0000000000037802 */ /* 0x000fe20000000f00 */
[----:B------:R-:W-:Y:S02]  /*7520*/  HFMA2 R12, -RZ, RZ, 0, 5.9604644775390625e-08 ;  /* 0x00000001ff0c7431 */ /* 0x000fe400000001ff */
[----:B------:R-:W-:Y:S02]  /*7530*/  IMAD.MOV.U32 R8, RZ, RZ, 0x192 ;  /* 0x00000192ff087424 */ /* 0x000fe400078e00ff */
[----:B------:R-:W-:Y:S01]  /*7540*/  IMAD.MOV.U32 R13, RZ, RZ, RZ ;  /* 0x000000ffff0d7224 */ /* 0x000fe200078e00ff */
[----:B------:R-:W3:Y:S01]  /*7550*/  LDCU.64 UR6, c[0x4][0x78] ;  /* 0x01000f00ff0677ac */ /* 0x000ee20008000a00 */
[----:B----4-:R-:W4:Y:S01]  /*7560*/  LDC.64 R2, c[0x4][R3] ;  /* 0x0100000003027b82 */ /* 0x010f220000000a00 */
[----:B------:R-:W5:Y:S01]  /*7570*/  LDCU.64 UR4, c[0x4][0x10] ;  /* 0x01000200ff0477ac */ /* 0x000f620008000a00 */
[----:B-1----:R-:W-:Y:S01]  /*7580*/  MOV R5, UR9 ;  /* 0x0000000900057c02 */ /* 0x002fe20008000f00 */
[----:B------:R-:W-:Y:S01]  /*7590*/  IMAD.U32 R4, RZ, RZ, UR8 ;  /* 0x00000008ff047e24 */ /* 0x000fe2000f8e00ff */
[----:B---3--:R-:W-:Y:S01]  /*75a0*/  MOV R7, UR7 ;  /* 0x0000000700077c02 */ /* 0x008fe20008000f00 */
[----:B------:R-:W-:Y:S01]  /*75b0*/  IMAD.U32 R6, RZ, RZ, UR6 ;  /* 0x00000006ff067e24 */ /* 0x000fe2000f8e00ff */
[----:B-----5:R-:W-:Y:S01]  /*75c0*/  MOV R11, UR5 ;  /* 0x00000005000b7c02 */ /* 0x020fe20008000f00 */
[----:B------:R-:W-:Y:S02]  /*75d0*/  IMAD.U32 R10, RZ, RZ, UR4 ;  /* 0x00000004ff0a7e24 */ /* 0x000fe4000f8e00ff */
[----:B------:R-:W-:Y:S07]  /*75e0*/  LEPC R20, `(.L_x_128) ;  /* 0x000000001014794e */ /* 0x000fee0000000000 */
[----:B--2-4-:R-:W-:Y:S05]  /*75f0*/  CALL.ABS.NOINC R2 ;  /* 0x0000000002007343 */ /* 0x014fea0003c00000 */
.L_x_128:
[----:B------:R-:W-:Y:S01]  /*7600*/  ISETP.NE.AND P6, PT, R74, RZ, PT ;  /* 0x000000ff4a00720c */ /* 0x000fe20003fc5270 */
[----:B------:R-:W-:Y:S05]  /*7610*/  WARPSYNC.ALL ;  /* 0x0000000000007948 */ /* 0x000fea0003800000 */
[----:B------:R-:W-:Y:S01]  /*7620*/  R2UR UR4, R25 ;  /* 0x00000000190472ca */ /* 0x000fe200000e0000 */
[----:B------:R-:W-:Y:S01]  /*7630*/  IMAD.U32 R77, RZ, RZ, UR46 ;  /* 0x0000002eff4d7e24 */ /* 0x000fe2000f8e00ff */
[----:B------:R-:W-:Y:S01]  /*7640*/  LOP3.LUT R20, R48, 0xffffe000, RZ, 0xc0, !PT ;  /* 0xffffe00030147812 */ /* 0x000fe200078ec0ff */
[----:B------:R-:W-:Y:S01]  /*7650*/  BSSY.RECONVERGENT B0, `(.L_x_129) ;  /* 0x000005e000007945 */ /* 0x000fe20003800200 */
[----:B------:R-:W-:Y:S02]  /*7660*/  LOP3.LUT R21, R49, 0xffffe000, RZ, 0xc0, !PT ;  /* 0xffffe00031157812 */ /* 0x000fe400078ec0ff */
[----:B------:R-:W-:Y:S02]  /*7670*/  LOP3.LUT R26, R51, 0xffffe000, RZ, 0xc0, !PT ;  /* 0xffffe000331a7812 */ /* 0x000fe400078ec0ff */
[----:B------:R-:W-:Y:S01]  /*7680*/  @P6 LEA R0, R77, UR44, 0x3 ;  /* 0x0000002c4d006c11 */ /* 0x000fe2000f8e18ff */
[----:B------:R-:W-:Y:S01]  /*7690*/  IMAD.U32 R77, RZ, RZ, UR47 ;  /* 0x0000002fff4d7e24 */ /* 0x000fe2000f8e00ff */
[----:B------:R-:W-:Y:S02]  /*76a0*/  LOP3.LUT R33, R44, 0xffffe000, RZ, 0xc0, !PT ;  /* 0xffffe0002c217812 */ /* 0x000fe400078ec0ff */
[----:B------:R-:W-:Y:S01]  /*76b0*/  LOP3.LUT R32, R45, 0xffffe000, RZ, 0xc0, !PT ;  /* 0xffffe0002d207812 */ /* 0x000fe200078ec0ff */
[----:B----4-:R-:W1:Y:S01]  /*76c0*/  LDTM.x16 R4, tmem[UR4+0x10] ;  /* 0x00001004000479ee */ /* 0x010e620008240000 */
[----:B------:R-:W-:Y:S01]  /*76d0*/  ISETP.NE.AND P0, PT, R71, RZ, PT ;  /* 0x000000ff4700720c */ /* 0x000fe20003f05270 */
[----:B------:R-:W-:Y:S05]  /*76e0*/  @P6 VIADD R0, R0, 0x60 ;  /* 0x0000006000006836 */ /* 0x000fea0000000000 */
[----:B------:R-:W-:Y:S01]  /*76f0*/  @P6 PRMT R77, R77, 0x654, R0 ;  /* 0x000006544d4d6816 */ /* 0x000fe20000000000 */
[C---:B-1----:R-:W-:Y:S01]  /*7700*/  FMUL R0, R24.reuse, R4 ;  /* 0x0000000418007220 */ /* 0x042fe20000400000 */
[C---:B------:R-:W-:Y:S01]  /*7710*/  FMUL R2, R24.reuse, R5 ;  /* 0x0000000518027220 */ /* 0x040fe20000400000 */
[C---:B------:R-:W-:Y:S01]  /*7720*/  FMUL R3, R24.reuse, R6 ;  /* 0x0000000618037220 */ /* 0x040fe20000400000 */
[----:B------:R-:W-:Y:S01]  /*7730*/  FMUL R7, R24, R7 ;  /* 0x0000000718077220 */ /* 0x000fe20000400000 */
[C---:B------:R-:W-:Y:S01]  /*7740*/  FFMA R28, R27.reuse, R20, R0 ;  /* 0x000000141b1c7223 */ /* 0x040fe20000000000 */
[----:B------:R-:W-:Y:S01]  /*7750*/  LOP3.LUT R20, R50, 0xffffe000, RZ, 0xc0, !PT ;  /* 0xffffe00032147812 */ /* 0x000fe200078ec0ff */
[C---:B------:R-:W-:Y:S01]  /*7760*/  FFMA R29, R27.reuse, R21, R2 ;  /* 0x000000151b1d7223 */ /* 0x040fe20000000002 */
[----:B------:R-:W-:Y:S01]  /*7770*/  LOP3.LUT R21, R40, 0xffffe000, RZ, 0xc0, !PT ;  /* 0xffffe00028157812 */ /* 0x000fe200078ec0ff */
[----:B------:R-:W-:Y:S01]  /*7780*/  FMUL R4, R24, R8 ;  /* 0x0000000818047220 */ /* 0x000fe20000400000 */
[----:B------:R-:W-:Y:S01]  /*7790*/  F2FP.TF32.F32.PACK_B R28, R28 ;  /* 0x0000001cff1c723e */ /* 0x000fe200024050ff */
[C---:B------:R-:W-:Y:S01]  /*77a0*/  FFMA R30, R27.reuse, R20, R3 ;  /* 0x000000141b1e7223 */ /* 0x040fe20000000003 */
        /* <DEDUP_REMOVED lines=8> */
[----:B------:R-:W-:Y:S01]  /*7830*/  F2FP.TF32.F32.PACK_B R31, R31 ;  /* 0x0000001fff1f723e */ /* 0x000fe200024050ff */
[C---:B------:R-:W-:Y:S01]  /*7840*/  FFMA R4, R27.reuse, R33, R4 ;  /* 0x000000211b047223 */ /* 0x040fe20000000004 */
[C---:B------:R-:W-:Y:S01]  /*7850*/  FFMA R5, R27.reuse, R32, R5 ;  /* 0x000000201b057223 */ /* 0x040fe20000000005 */
[C---:B------:R-:W-:Y:S01]  /*7860*/  FFMA R6, R27.reuse, R20, R6 ;  /* 0x000000141b067223 */ /* 0x040fe20000000006 */
[----:B------:R-:W-:Y:S01]  /*7870*/  FFMA R7, R27, R26, R11 ;  /* 0x0000001a1b077223 */ /* 0x000fe2000000000b */
[----:B------:R1:W-:Y:S01]  /*7880*/  STS.128 [R69+0x2000], R28 ;  /* 0x0020001c45007388 */ /* 0x0003e20000000c00 */
[----:B------:R-:W-:Y:S01]  /*7890*/  LOP3.LUT R32, R41, 0xffffe000, RZ, 0xc0, !PT ;  /* 0xffffe00029207812 */ /* 0x000fe200078ec0ff */
[----:B------:R-:W-:Y:S01]  /*78a0*/  FMUL R8, R24, R12 ;  /* 0x0000000c18087220 */ /* 0x000fe20000400000 */
[----:B------:R-:W-:Y:S01]  /*78b0*/  LOP3.LUT R33, R42, 0xffffe000, RZ, 0xc0, !PT ;  /* 0xffffe0002a217812 */ /* 0x000fe200078ec0ff */
[C---:B------:R-:W-:Y:S01]  /*78c0*/  FMUL R9, R24.reuse, R13 ;  /* 0x0000000d18097220 */ /* 0x040fe20000400000 */
[----:B------:R-:W-:Y:S01]  /*78d0*/  LOP3.LUT R20, R43, 0xffffe000, RZ, 0xc0, !PT ;  /* 0xffffe0002b147812 */ /* 0x000fe200078ec0ff */
[C---:B------:R-:W-:Y:S01]  /*78e0*/  FMUL R10, R24.reuse, R14 ;  /* 0x0000000e180a7220 */ /* 0x040fe20000400000 */
        /* <DEDUP_REMOVED lines=30> */
[----:B------:R-:W-:Y:S02]  /*7ad0*/  F2FP.TF32.F32.PACK_B R15, R15 ;  /* 0x0000000fff0f723e */ /* 0x000fe400024050ff */
[----:B------:R-:W-:Y:S02]  /*7ae0*/  LEA R0, R34, UR44, 0x3 ;  /* 0x0000002c22007c11 */ /* 0x000fe4000f8e18ff */
[----:B------:R-:W-:Y:S01]  /*7af0*/  @P6 SHF.L.U32 R3, R66, 0x1f, RZ ;  /* 0x0000001f42036819 */ /* 0x000fe200000006ff */
        /* <DEDUP_REMOVED lines=10> */
[----:B------:R-:W-:Y:S02]  /*7ba0*/  UIADD3 UR9, UPT, UPT, UR49, 0x10, URZ ;  /* 0x0000001031097890 */ /* 0x000fe4000fffe0ff */
[----:B------:R-:W-:Y:S01]  /*7bb0*/  UIADD3 UR8, UPT, UPT, UR44, 0x2200, URZ ;  /* 0x000022002c087890 */ /* 0x000fe2000fffe0ff */
[----:B------:R-:W-:Y:S01]  /*7bc0*/  UMOV UR10, UR50 ;  /* 0x00000032000a7c82 */ /* 0x000fe20008000000 */
[----:B------:R-:W-:Y:S01]  /*7bd0*/  UMOV UR11, UR36 ;  /* 0x00000024000b7c82 */ /* 0x000fe20008000000 */
[----:B---3--:R-:W-:Y:S04]  /*7be0*/  UIADD3 UR4, UP0, UPT, UR6, 0x680, URZ ;  /* 0x0000068006047890 */ /* 0x008fe8000ff1e0ff */
[----:B------:R-:W-:Y:S09]  /*7bf0*/  UIADD3.X UR5, UPT, UPT, URZ, UR7, URZ, UP0, !UPT ;  /* 0x00000007ff057290 */ /* 0x000ff200087fe4ff */
[----:B------:R3:W-:Y:S01]  /*7c00*/  UTMASTG.3D [UR8], [UR4] ;  /* 0x00000008040073b5 */ /* 0x0007e20008010000 */
[----:B------:R0:W-:Y:S01]  /*7c10*/  UTMACMDFLUSH ;  /* 0x00000000000079b7 */ /* 0x0001e20000000000 */
[----:B---3--:R-:W-:Y:S04]  /*7c20*/  DEPBAR.LE SB0, 0x1 ;  /* 0x000080400000791a */ /* 0x008fe80000000000 */
.L_x_130:
[----:B------:R-:W-:Y:S05]  /*7c30*/  BSYNC.RECONVERGENT B0 ;  /* 0x0000000000007941 */ /* 0x000fea0003800200 */
.L_x_129:
[----:B------:R-:W-:Y:S01]  /*7c40*/  BAR.SYNC.DEFER_BLOCKING 0x1, 0x80 ;  /* 0x0042000000007b1d */ /* 0x000fe20000010000 */
[----:B------:R-:W-:Y:S04]  /*7c50*/  UIADD3 UR4, UPT, UPT, UR46, 0x1, URZ ;  /* 0x000000012e047890 */ /* 0x000fe8000fffe0ff */
[----:B------:R-:W-:Y:S04]  /*7c60*/  UISETP.NE.AND UP0, UPT, UR4, 0x4, UPT ;  /* 0x000000040400788c */ /* 0x000fe8000bf05270 */
[----:B------:R-:W-:Y:S01]  /*7c70*/  USEL UR45, UR4, URZ, UP0 ;  /* 0x000000ff042d7287 */ /* 0x000fe20008000000 */
[----:B------:R3:W-:Y:S01]  /*7c80*/  @P6 SYNCS.ARRIVE.TRANS64.RED.A1T0 RZ, [R77+URZ], RZ ;  /* 0x000000ff4dff69a7 */ /* 0x0007e200081004ff */
[----:B------:R-:W-:Y:S01]  /*7c90*/  BSSY B1, `(.L_x_131) ;  /* 0x0000017000017945 */ /* 0x000fe20003800000 */
[----:B------:R-:W4:Y:S02]  /*7ca0*/  @P6 SYNCS.PHASECHK.TRANS64.TRYWAIT P0, [R0+URZ+0x40], R3 ;  /* 0x00004003000065a7 */ /* 0x000f2400080011ff */
[----:B----4-:R-:W-:Y:S01]  /*7cb0*/  @P6 SEL R35, RZ, 0x1, !P0 ;  /* 0x00000001ff236807 */ /* 0x010fe20004000000 */
[----:B---3--:R-:W-:Y:S06]  /*7cc0*/  @!P6 BRA `(.L_x_132) ;  /* 0x00000000004ce947 */ /* 0x008fec0003800000 */
        /* <DEDUP_REMOVED lines=9> */
[----:B------:R-:W-:Y:S04]  /*7d60*/  SHF.L.U32 R7, R66, 0x1f, RZ ;  /* 0x0000001f42077819 */ /* 0x000fe800000006ff */
[----:B------:R-:W1:Y:S02]  /*7d70*/  SYNCS.PHASECHK.TRANS64.TRYWAIT P0, [R0+URZ+0x40], R7 ;  /* 0x00004007000075a7 */ /* 0x000e6400080011ff */
[----:B-1----:R-:W-:Y:S05]  /*7d80*/  @!P0 BRA `(.L_x_135) ;  /* 0x0000002000448947 */ /* 0x002fea0003800000 */
.L_x_134:
[----:B------:R-:W-:Y:S05]  /*7d90*/  BSYNC B0 ;  /* 0x0000000000007941 */ /* 0x000fea0003800000 */
.L_x_133:
[----:B------:R-:W-:Y:S02]  /*7da0*/  ISETP.NE.AND P0, PT, R76, RZ, PT ;  /* 0x000000ff4c00720c */ /* 0x000fe40003f05270 */
[----:B------:R-:W-:Y:S11]  /*7db0*/  IADD3 R34, PT, PT, R34, 0x1, RZ ;  /* 0x0000000122227810 */ /* 0x000ff60007ffe0ff */
[----:B------:R3:W4:Y:S04]  /*7dc0*/  @P0 LDS.128 R48, [R5] ;  /* 0x0000000005300984 */ /* 0x0007280000000c00 */
[----:B------:R3:W1:Y:S04]  /*7dd0*/  @P0 LDS.128 R44, [R4+0x10] ;  /* 0x00001000042c0984 */ /* 0x0006680000000c00 */
[----:B------:R3:W1:Y:S04]  /*7de0*/  @P0 LDS.128 R40, [R3+0x20] ;  /* 0x0000200003280984 */ /* 0x0006680000000c00 */
[----:B------:R3:W1:Y:S02]  /*7df0*/  @P0 LDS.128 R36, [R2+0x30] ;  /* 0x0000300002240984 */ /* 0x0006640000000c00 */
.L_x_132:
[----:B------:R-:W-:Y:S05]  /*7e00*/  BSYNC B1 ;  /* 0x0000000000017941 */ /* 0x000fea0003800000 */
.L_x_131:
[----:B-1----:R-:W-:Y:S05]  /*7e10*/  VIADD R0, R25, 0x20 ;  /* 0x0000002019007836 */ /* 0x002fea0000000000 */
[----:B------:R-:W-:Y:S04]  /*7e20*/  SHF.R.U32.HI R0, RZ, 0x15, R0 ;  /* 0x00000015ff007819 */ /* 0x000fe80000011600 */
[----:B------:R-:W-:Y:S11]  /*7e30*/  LOP3.LUT P0, RZ, R0, 0x3, R57, 0x48, !PT ;  /* 0x0000000300ff7812 */ /* 0x000ff60007804839 */
[----:B------:R-:W-:Y:S02]  /*7e40*/  @!UPT UIADD3 URZ, UPT, UPT, URZ, URZ, URZ ;  /* 0x000000fffffff290 */ /* 0x000fe4000fffe0ff */
[----:B------:R-:W-:Y:S05]  /*7e50*/  @!P0 BRA `(.L_x_136) ;  /* 0x0000000000408947 */ /* 0x000fea0003800000 */
[----:B------:R-:W1:Y:S01]  /*7e60*/  LDCU.64 UR8, c[0x4][0x70] ;  /* 0x01000e00ff0877ac */ /* 0x000e620008000a00 */
[----:B---3--:R-:W-:Y:S01]  /*7e70*/  MOV R3, 0x0 ;  /* 0x0000000000037802 */ /* 0x008fe20000000f00 */
[----:B------:R-:W-:Y:S02]  /*7e80*/  HFMA2 R12, -RZ, RZ, 0, 5.9604644775390625e-08 ;  /* 0x00000001ff0c7431 */ /* 0x000fe400000001ff */
[----:B------:R-:W-:Y:S02]  /*7e90*/  IMAD.MOV.U32 R8, RZ, RZ, 0x192 ;  /* 0x00000192ff087424 */ /* 0x000fe400078e00ff */
[----:B------:R-:W-:Y:S01]  /*7ea0*/  IMAD.MOV.U32 R13, RZ, RZ, RZ ;  /* 0x000000ffff0d7224 */ /* 0x000fe200078e00ff */
[----:B------:R-:W3:Y:S01]  /*7eb0*/  LDCU.64 UR6, c[0x4][0x78] ;  /* 0x01000f00ff0677ac */ /* 0x000ee20008000a00 */
[----:B------:R-:W2:Y:S01]  /*7ec0*/  LDC.64 R2, c[0x4][R3] ;  /* 0x0100000003027b82 */ /* 0x000ea20000000a00 */
        /* <DEDUP_REMOVED lines=9> */
.L_x_136:
[----:B------:R-:W-:Y:S01]  /*7f60*/  ISETP.NE.AND P6, PT, R74, RZ, PT ;  /* 0x000000ff4a00720c */ /* 0x000fe20003fc5270 */
[----:B------:R-:W-:Y:S05]  /*7f70*/  WARPSYNC.ALL ;  /* 0x0000000000007948 */ /* 0x000fea0003800000 */
[----:B------:R-:W-:Y:S01]  /*7f80*/  R2UR UR4, R25 ;  /* 0x00000000190472ca */ /* 0x000fe200000e0000 */
[----:B------:R-:W-:Y:S01]  /*7f90*/  IMAD.U32 R77, RZ, RZ, UR45 ;  /* 0x0000002dff4d7e24 */ /* 0x000fe2000f8e00ff */
[----:B----4-:R-:W-:Y:S01]  /*7fa0*/  LOP3.LUT R20, R48, 0xffffe000, RZ, 0xc0, !PT ;  /* 0xffffe00030147812 */ /* 0x010fe200078ec0ff */
[----:B------:R-:W-:Y:S01]  /*7fb0*/  BSSY.RECONVERGENT B0, `(.L_x_137) ;  /* 0x000005e000007945 */ /* 0x000fe20003800200 */
[----:B------:R-:W-:Y:S02]  /*7fc0*/  LOP3.LUT R21, R49, 0xffffe000, RZ, 0xc0, !PT ;  /* 0xffffe00031157812 */ /* 0x000fe400078ec0ff */
[----:B------:R-:W-:Y:S02]  /*7fd0*/  LOP3.LUT R26, R51, 0xffffe000, RZ, 0xc0, !PT ;  /* 0xffffe000331a7812 */ /* 0x000fe400078ec0ff */
[----:B------:R-:W-:Y:S01]  /*7fe0*/  @P6 LEA R0, R77, UR44, 0x3 ;  /* 0x0000002c4d006c11 */ /* 0x000fe2000f8e18ff */
[----:B------:R-:W-:Y:S01]  /*7ff0*/  IMAD.U32 R77, RZ, RZ, UR47 ;  /* 0x0000002fff4d7e24 */ /* 0x000fe2000f8e00ff */
[----:B------:R-:W-:Y:S02]  /*8000*/  LOP3.LUT R33, R44, 0xffffe000, RZ, 0xc0, !PT ;  /* 0xffffe0002c217812 */ /* 0x000fe400078ec0ff */
[----:B------:R-:W-:Y:S01]  /*8010*/  LOP3.LUT R32, R45, 0xffffe000, RZ, 0xc0, !PT ;  /* 0xffffe0002d207812 */ /* 0x000fe200078ec0ff */
[----:B---3--:R-:W1:Y:S01]  /*8020*/  LDTM.x16 R4, tmem[UR4+0x20] ;  /* 0x00002004000479ee */ /* 0x008e620008240000 */
        /* <DEDUP_REMOVED lines=86> */
.L_x_138:
[----:B------:R-:W-:Y:S05]  /*8590*/  BSYNC.RECONVERGENT B0 ;  /* 0x0000000000007941 */ /* 0x000fea0003800200 */
.L_x_137:
        /* <DEDUP_REMOVED lines=21> */
.L_x_142:
[----:B------:R-:W-:Y:S05]  /*86f0*/  BSYNC B0 ;  /* 0x0000000000007941 */ /* 0x000fea0003800000 */
.L_x_141:
[----:B------:R-:W-:Y:S11]  /*8700*/  ISETP.NE.AND P0, PT, R76, RZ, PT ;  /* 0x000000ff4c00720c */ /* 0x000ff60003f05270 */
[----:B------:R-:W-:Y:S02]  /*8710*/  @!UPT UIADD3 URZ, UPT, UPT, URZ, URZ, URZ ;  /* 0x000000fffffff290 */ /* 0x000fe4000fffe0ff */
[----:B------:R3:W4:Y:S04]  /*8720*/  @P0 LDS.128 R48, [R4] ;  /* 0x0000000004300984 */ /* 0x0007280000000c00 */
[----:B------:R3:W1:Y:S04]  /*8730*/  @P0 LDS.128 R44, [R3+0x10] ;  /* 0x00001000032c0984 */ /* 0x0006680000000c00 */
[----:B------:R3:W1:Y:S04]  /*8740*/  @P0 LDS.128 R40, [R2+0x20] ;  /* 0x0000200002280984 */ /* 0x0006680000000c00 */
[----:B------:R3:W1:Y:S02]  /*8750*/  @P0 LDS.128 R36, [R34+0x30] ;  /* 0x0000300022240984 */ /* 0x0006640000000c00 */
.L_x_140:
[----:B------:R-:W-:Y:S05]  /*8760*/  BSYNC B1 ;  /* 0x0000000000017941 */ /* 0x000fea0003800000 */
.L_x_139:
        /* <DEDUP_REMOVED lines=21> */
.L_x_144:
[----:B------:R-:W-:Y:S01]  /*88c0*/  ISETP.NE.AND P0, PT, R71, RZ, PT ;  /* 0x000000ff4700720c */ /* 0x000fe20003f05270 */
[----:B------:R-:W-:Y:S05]  /*88d0*/  WARPSYNC.ALL ;  /* 0x0000000000007948 */ /* 0x000fea0003800000 */
[----:B------:R-:W-:Y:S01]  /*88e0*/  R2UR UR4, R25 ;  /* 0x00000000190472ca */ /* 0x000fe200000e0000 */
[----:B------:R-:W-:Y:S01]  /*88f0*/  VIADD R75, R75, 0xd0 ;  /* 0x000000d04b4b7836 */ /* 0x000fe20000000000 */
[----:B----4-:R-:W-:Y:S01]  /*8900*/  LOP3.LUT R0, R48, 0xffffe000, RZ, 0xc0, !PT ;  /* 0xffffe00030007812 */ /* 0x010fe200078ec0ff */
[----:B------:R-:W-:Y:S01]  /*8910*/  BSSY.RECONVERGENT B0, `(.L_x_145) ;  /* 0x000005a000007945 */ /* 0x000fe20003800200 */
[----:B---3--:R-:W-:Y:S02]  /*8920*/  LOP3.LUT R2, R49, 0xffffe000, RZ, 0xc0, !PT ;  /* 0xffffe00031027812 */ /* 0x008fe400078ec0ff */
[----:B------:R-:W-:Y:S02]  /*8930*/  LOP3.LUT R3, R50, 0xffffe000, RZ, 0xc0, !PT ;  /* 0xffffe00032037812 */ /* 0x000fe400078ec0ff */
[----:B------:R-:W-:Y:S02]  /*8940*/  LOP3.LUT R20, R51, 0xffffe000, RZ, 0xc0, !PT ;  /* 0xffffe00033147812 */ /* 0x000fe400078ec0ff */
[----:B------:R-:W-:Y:S02]  /*8950*/  LOP3.LUT R21, R44, 0xffffe000, RZ, 0xc0, !PT ;  /* 0xffffe0002c157812 */ /* 0x000fe400078ec0ff */
[----:B------:R-:W-:Y:S01]  /*8960*/  LOP3.LUT R26, R45, 0xffffe000, RZ, 0xc0, !PT ;  /* 0xffffe0002d1a7812 */ /* 0x000fe200078ec0ff */
[----:B------:R-:W1:Y:S01]  /*8970*/  LDTM.x16 R4, tmem[UR4+0x30] ;  /* 0x00003004000479ee */ /* 0x000e620008240000 */
[----:B------:R-:W-:Y:S01]  /*8980*/  LOP3.LUT R29, R46, 0xffffe000, RZ, 0xc0, !PT ;  /* 0xffffe0002e1d7812 */ /* 0x000fe200078ec0ff */
[----:B------:R-:W-:Y:S01]  /*8990*/  NOP ;  /* 0x0000000000007918 */ /* 0x000fe20000000000 */
[----:B------:R-:W-:Y:S02]  /*89a0*/  LOP3.LUT R28, R47, 0xffffe000, RZ, 0xc0, !PT ;  /* 0xffffe0002f1c7812 */ /* 0x000fe400078ec0ff */
[----:B------:R-:W-:Y:S02]  /*89b0*/  LOP3.LUT R75, R75, 0xfefffff8, RZ, 0xc0, !PT ;  /* 0xfefffff84b4b7812 */ /* 0x000fe400078ec0ff */
[----:B------:R-:W-:Y:S02]  /*89c0*/  LOP3.LUT R31, R40, 0xffffe000, RZ, 0xc0, !PT ;  /* 0xffffe000281f7812 */ /* 0x000fe400078ec0ff */
[----:B------:R-:W-:Y:S01]  /*89d0*/  LOP3.LUT R30, R41, 0xffffe000, RZ, 0xc0, !PT ;  /* 0xffffe000291e7812 */ /* 0x000fe200078ec0ff */
[----:B-1----:R1:W-:Y:S01]  /*89e0*/  SYNCS.ARRIVE.TRANS64.RED.A1T0 RZ, [R75+URZ], RZ ;  /* 0x000000ff4bff79a7 */ /* 0x0023e200081004ff */
[----:B------:R-:W-:Y:S02]  /*89f0*/  LOP3.LUT R33, R42, 0xffffe000, RZ, 0xc0, !PT ;  /* 0xffffe0002a217812 */ /* 0x000fe400078ec0ff */
[----:B------:R-:W-:Y:S02]  /*8a00*/  LOP3.LUT R32, R43, 0xffffe000, RZ, 0xc0, !PT ;  /* 0xffffe0002b207812 */ /* 0x000fe400078ec0ff */
[----:B------:R-:W-:Y:S02]  /*8a10*/  LOP3.LUT R35, R36, 0xffffe000, RZ, 0xc0, !PT ;  /* 0xffffe00024237812 */ /* 0x000fe400078ec0ff */
[----:B------:R-:W-:Y:S02]  /*8a20*/  LOP3.LUT R34, R37, 0xffffe000, RZ, 0xc0, !PT ;  /* 0xffffe00025227812 */ /* 0x000fe400078ec0ff */
[----:B------:R-:W-:Y:S02]  /*8a30*/  LOP3.LUT R37, R38, 0xffffe000, RZ, 0xc0, !PT ;  /* 0xffffe00026257812 */ /* 0x000fe400078ec0ff */
[----:B------:R-:W-:Y:S01]  /*8a40*/  LOP3.LUT R36, R39, 0xffffe000, RZ, 0xc0, !PT ;  /* 0xffffe00027247812 */ /* 0x000fe200078ec0ff */
[C---:B------:R-:W-:Y:S01]  /*8a50*/  FMUL R4, R24.reuse, R4 ;  /* 0x0000000418047220 */ /* 0x040fe20000400000 */
[C---:B------:R-:W-:Y:S01]  /*8a60*/  FMUL R5, R24.reuse, R5 ;  /* 0x0000000518057220 */ /* 0x040fe20000400000 */
[C---:B------:R-:W-:Y:S01]  /*8a70*/  FMUL R6, R24.reuse, R6 ;  /* 0x0000000618067220 */ /* 0x040fe20000400000 */
[C---:B------:R-:W-:Y:S01]  /*8a80*/  FMUL R7, R24.reuse, R7 ;  /* 0x0000000718077220 */ /* 0x040fe20000400000 */
[C---:B------:R-:W-:Y:S01]  /*8a90*/  FFMA R4, R27.reuse, R0, R4 ;  /* 0x000000001b047223 */ /* 0x040fe20000000004 */
[C---:B------:R-:W-:Y:S01]  /*8aa0*/  FFMA R5, R27.reuse, R2, R5 ;  /* 0x000000021b057223 */ /* 0x040fe20000000005 */
[C---:B------:R-:W-:Y:S01]  /*8ab0*/  FFMA R6, R27.reuse, R3, R6 ;  /* 0x000000031b067223 */ /* 0x040fe20000000006 */
[C---:B------:R-:W-:Y:S01]  /*8ac0*/  FFMA R7, R27.reuse, R20, R7 ;  /* 0x000000141b077223 */ /* 0x040fe20000000007 */
[C---:B------:R-:W-:Y:S01]  /*8ad0*/  FMUL R8, R24.reuse, R8 ;  /* 0x0000000818087220 */ /* 0x040fe20000400000 */
[C---:B------:R-:W-:Y:S01]  /*8ae0*/  FMUL R9, R24.reuse, R9 ;  /* 0x0000000918097220 */ /* 0x040fe20000400000 */
[C---:B------:R-:W-:Y:S01]  /*8af0*/  FMUL R10, R24.reuse, R10 ;  /* 0x0000000a180a7220 */ /* 0x040fe20000400000 */
[C---:B------:R-:W-:Y:S01]  /*8b00*/  FMUL R11, R24.reuse, R11 ;  /* 0x0000000b180b7220 */ /* 0x040fe20000400000 */
[----:B------:R-:W-:Y:S01]  /*8b10*/  F2FP.TF32.F32.PACK_B R4, R4 ;  /* 0x00000004ff04723e */ /* 0x000fe200024050ff */
[C---:B------:R-:W-:Y:S01]  /*8b20*/  FFMA R8, R27.reuse, R21, R8 ;  /* 0x000000151b087223 */ /* 0x040fe20000000008 */
[----:B------:R-:W-:Y:S01]  /*8b30*/  F2FP.TF32.F32.PACK_B R5, R5 ;  /* 0x00000005ff05723e */ /* 0x000fe200024050ff */
[C---:B------:R-:W-:Y:S01]  /*8b40*/  FFMA R9, R27.reuse, R26, R9 ;  /* 0x0000001a1b097223 */ /* 0x040fe20000000009 */
[----:B------:R-:W-:Y:S01]  /*8b50*/  F2FP.TF32.F32.PACK_B R6, R6 ;  /* 0x00000006ff06723e */ /* 0x000fe200024050ff */
[C---:B------:R-:W-:Y:S01]  /*8b60*/  FFMA R10, R27.reuse, R29, R10 ;  /* 0x0000001d1b0a7223 */ /* 0x040fe2000000000a */
[----:B------:R-:W-:Y:S01]  /*8b70*/  F2FP.TF32.F32.PACK_B R7, R7 ;  /* 0x00000007ff07723e */ /* 0x000fe200024050ff */
[C---:B------:R-:W-:Y:S01]  /*8b80*/  FFMA R11, R27.reuse, R28, R11 ;  /* 0x0000001c1b0b7223 */ /* 0x040fe2000000000b */
[C---:B------:R-:W-:Y:S01]  /*8b90*/  FMUL R12, R24.reuse, R12 ;  /* 0x0000000c180c7220 */ /* 0x040fe20000400000 */
[----:B------:R-:W-:Y:S01]  /*8ba0*/  F2FP.TF32.F32.PACK_B R8, R8 ;  /* 0x00000008ff08723e */ /* 0x000fe200024050ff */
[C---:B------:R-:W-:Y:S01]  /*8bb0*/  FMUL R13, R24.reuse, R13 ;  /* 0x0000000d180d7220 */ /* 0x040fe20000400000 */
[----:B------:R1:W-:Y:S01]  /*8bc0*/  STS.128 [R69+0x6000], R4 ;  /* 0x0060000445007388 */ /* 0x0003e20000000c00 */
        /* <DEDUP_REMOVED lines=8> */
[C---:B------:R-:W-:Y:S01]  /*8c50*/  FFMA R15, R27.reuse, R32, R15 ;  /* 0x000000201b0f7223 */ /* 0x040fe2000000000f */
[C---:B------:R-:W-:Y:S01]  /*8c60*/  FMUL R16, R24.reuse, R16 ;  /* 0x0000001018107220 */ /* 0x040fe20000400000 */
[----:B------:R-:W-:Y:S01]  /*8c70*/  F2FP.TF32.F32.PACK_B R12, R12 ;  /* 0x0000000cff0c723e */ /* 0x000fe200024050ff */
[----:B------:R1:W-:Y:S01]  /*8c80*/  STS.128 [R68+0x6010], R8 ;  /* 0x0060100844007388 */ /* 0x0003e20000000c00 */
[C---:B------:R-:W-:Y:S01]  /*8c90*/  FMUL R17, R24.reuse, R17 ;  /* 0x0000001118117220 */ /* 0x040fe20000400000 */
        /* <DEDUP_REMOVED lines=8> */
[----:B------:R-:W-:Y:S01]  /*8d20*/  FFMA R19, R27, R36, R19 ;  /* 0x000000241b137223 */ /* 0x000fe20000000013 */
[----:B------:R-:W-:Y:S02]  /*8d30*/  F2FP.TF32.F32.PACK_B R16, R16 ;  /* 0x00000010ff10723e */ /* 0x000fe400024050ff */
[----:B------:R1:W-:Y:S01]  /*8d40*/  STS.128 [R67+0x6020], R12 ;  /* 0x0060200c43007388 */ /* 0x0003e20000000c00 */
[----:B------:R-:W-:Y:S02]  /*8d50*/  F2FP.TF32.F32.PACK_B R17, R17 ;  /* 0x00000011ff11723e */ /* 0x000fe400024050ff */
        /* <DEDUP_REMOVED lines=21> */
.L_x_146:
[----:B------:R-:W-:Y:S05]  /*8eb0*/  BSYNC.RECONVERGENT B0 ;  /* 0x0000000000007941 */ /* 0x000fea0003800200 */
.L_x_145:
[----:B------:R-:W-:Y:S01]  /*8ec0*/  BAR.SYNC.DEFER_BLOCKING 0x1, 0x80 ;  /* 0x0042000000007b1d */ /* 0x000fe20000010000 */
[----:B------:R-:W-:Y:S01]  /*8ed0*/  UISETP.NE.AND UP0, UPT, UR52, -0x4, UPT ;  /* 0xfffffffc3400788c */ /* 0x000fe2000bf05270 */
[----:B------:R-:W-:Y:S08]  /*8ee0*/  IADD3 R0, PT, PT, R22, 0x1, RZ ;  /* 0x0000000116007810 */ /* 0x000ff00007ffe0ff */
[----:B------:R-:W-:Y:S05]  /*8ef0*/  BRA.U !UP0, `(.L_x_147) ;  /* 0x0000000108287547 */ /* 0x000fea000b800000 */
[----:B------:R-:W-:Y:S01]  /*8f00*/  ISETP.NE.AND P0, PT, R74, RZ, PT ;  /* 0x000000ff4a00720c */ /* 0x000fe20003f05270 */
[----:B------:R-:W-:Y:S01]  /*8f10*/  IMAD.U32 R3, RZ, RZ, UR46 ;  /* 0x0000002eff037e24 */ /* 0x000fe2000f8e00ff */
[----:B------:R-:W-:Y:S01]  /*8f20*/  UIADD3 UR4, UPT, UPT, UR46, 0x1, URZ ;  /* 0x000000012e047890 */ /* 0x000fe2000fffe0ff */
[----:B------:R-:W-:Y:S03]  /*8f30*/  IMAD.U32 R2, RZ, RZ, UR47 ;  /* 0x0000002fff027e24 */ /* 0x000fe6000f8e00ff */
[----:B------:R-:W-:Y:S04]  /*8f40*/  UISETP.NE.AND UP0, UPT, UR4, 0x4, UPT ;  /* 0x000000040400788c */ /* 0x000fe8000bf05270 */
[----:B------:R-:W-:Y:S03]  /*8f50*/  USEL UR46, UR4, URZ, UP0 ;  /* 0x000000ff042e7287 */ /* 0x000fe60008000000 */
[----:B------:R-:W-:Y:S05]  /*8f60*/  @P0 LEA R3, R3, UR44, 0x3 ;  /* 0x0000002c03030c11 */ /* 0x000fea000f8e18ff */
[----:B------:R-:W-:Y:S05]  /*8f70*/  @P0 VIADD R3, R3, 0x60 ;  /* 0x0000006003030836 */ /* 0x000fea0000000000 */
[----:B------:R-:W-:Y:S04]  /*8f80*/  @P0 PRMT R2, R2, 0x654, R3 ;  /* 0x0000065402020816 */ /* 0x000fe80000000003 */
[----:B------:R3:W-:Y:S03]  /*8f90*/  @P0 SYNCS.ARRIVE.TRANS64.RED.A1T0 RZ, [R2+URZ], RZ ;  /* 0x000000ff02ff09a7 */ /* 0x0007e600081004ff */
.L_x_147:
[----:B------:R-:W-:Y:S01]  /*8fa0*/  R2UR UR4, R58 ;  /* 0x000000003a0472ca */ /* 0x000fe200000e0000 */
[----:B------:R-:W-:Y:S01]  /*8fb0*/  UISETP.NE.AND UP0, UPT, UR62, URZ, UPT ;  /* 0x000000ff3e00728c */ /* 0x000fe2000bf05270 */
[----:B------:R-:W-:Y:S01]  /*8fc0*/  ISETP.NE.AND P0, PT, R62, 0x2, PT ;  /* 0x000000023e00780c */ /* 0x000fe20003f05270 */
[----:B------:R-:W-:Y:S01]  /*8fd0*/  UIADD3 UR20, UPT, UPT, UR37, UR63, URZ ;  /* 0x0000003f25147290 */ /* 0x000fe2000fffe0ff */
[----:B------:R-:W-:Y:S01]  /*8fe0*/  ISETP.NE.AND P1, PT, R0, 0x4, PT ;  /* 0x000000040000780c */ /* 0x000fe20003f25270 */
[----:B------:R-:W-:Y:S01]  /*8ff0*/  UIADD3 UR52, UPT, UPT, UR52, 0x4, URZ ;  /* 0x0000000434347890 */ /* 0x000fe2000fffe0ff */
[----:B------:R-:W-:Y:S01]  /*9000*/  SEL R3, RZ, 0x1, P0 ;  /* 0x00000001ff037807 */ /* 0x000fe20000000000 */
[----:B------:R-:W-:Y:S01]  /*9010*/  UMOV UR36, UR61 ;  /* 0x0000003d00247c82 */ /* 0x000fe20008000000 */
[----:B---3--:R-:W-:Y:S02]  /*9020*/  SEL R2, RZ, 0x1, P1 ;  /* 0x00000001ff027807 */ /* 0x008fe40000800000 */
[----:B------:R-:W-:Y:S02]  /*9030*/  LOP3.LUT R64, R64, R3, RZ, 0x3c, !PT ;  /* 0x0000000340407212 */ /* 0x000fe400078e3cff */
[----:B------:R-:W-:Y:S01]  /*9040*/  LOP3.LUT R65, R65, R2, RZ, 0x3c, !PT ;  /* 0x0000000241417212 */ /* 0x000fe200078e3cff */
[----:B------:R-:W-:Y:S01]  /*9050*/  UIADD3 UR16, UPT, UPT, UR38, UR4, URZ ;  /* 0x0000000426107290 */ /* 0x000fe2000fffe0ff */
[----:B------:R-:W-:Y:S02]  /*9060*/  SEL R62, R62, RZ, P0 ;  /* 0x000000ff3e3e7207 */ /* 0x000fe40000000000 */
[----:B------:R-:W-:Y:S01]  /*9070*/  SEL R22, R0, RZ, P1 ;  /* 0x000000ff00167207 */ /* 0x000fe20000800000 */
[----:B------:R-:W-:Y:S08]  /*9080*/  BRA.U UP0, `(.L_x_148) ;  /* 0xffffffc900e07547 */ /* 0x000ff0000b83ffff */
[----:B------:R-:W-:-:S13]  /*9090*/  R2UR UR4, R59 ;  /* 0x000000003b0472ca */ /* 0x000fda00000e0000 */
[----:B------:R-:W-:-:S09]  /*90a0*/  UISETP.NE.AND UP0, UPT, UR4, URZ, UPT ;  /* 0x000000ff0400728c */ /* 0x000fd2000bf05270 */
[----:B------:R-:W-:Y:S05]  /*90b0*/  BRA.U !UP0, `(.L_x_149) ;  /* 0x0000000108487547 */ /* 0x000fea000b800000 */
[----:B------:R-:W3:Y:S02]  /*90c0*/  LDCU.64 UR4, c[0x0][0x890] ;  /* 0x00011200ff0477ac */ /* 0x000ee40008000a00 */
[----:B---3--:R-:W-:-:S04]  /*90d0*/  UISETP.NE.U32.AND UP0, UPT, UR4, URZ, UPT ;  /* 0x000000ff0400728c */ /* 0x008fc8000bf05070 */
[----:B------:R-:W-:-:S09]  /*90e0*/  UISETP.NE.AND.EX UP0, UPT, UR5, URZ, UPT, UP0 ;  /* 0x000000ff0500728c */ /* 0x000fd2000bf05300 */
[----:B------:R-:W-:Y:S05]  /*90f0*/  BRA.U UP0, `(.L_x_150) ;  /* 0x00000001000c7547 */ /* 0x000fea000b800000 */
[----:B------:R-:W-:-:S13]  /*9100*/  FSETP.NEU.AND P0, PT, R27, RZ, PT ;  /* 0x000000ff1b00720b */ /* 0x000fda0003f0d000 */
[----:B------:R-:W-:Y:S05]  /*9110*/  @!P0 EXIT ;  /* 0x000000000000894d */ /* 0x000fea0003800000 */
[----:B------:R-:W-:Y:S05]  /*9120*/  BRA `(.L_x_149) ;  /* 0x00000000002c7947 */ /* 0x000fea0003800000 */
.L_x_150:
[----:B------:R-:W-:Y:S01]  /*9130*/  ISETP.NE.AND P0, PT, R61, RZ, PT ;  /* 0x000000ff3d00720c */ /* 0x000fe20003f05270 */
[----:B------:R-:W-:-:S12]  /*9140*/  BSSY.RECONVERGENT B0, `(.L_x_149) ;  /* 0x0000009000007945 */ /* 0x000fd80003800200 */
[----:B------:R-:W-:Y:S05]  /*9150*/  @P0 BRA `(.L_x_151) ;  /* 0x0000000000140947 */ /* 0x000fea0003800000 */
[----:B------:R-:W3:Y:S02]  /*9160*/  LDCU.64 UR4, c[0x0][0x888] ;  /* 0x00011100ff0477ac */ /* 0x000ee40008000a00 */
[----:B---3--:R-:W-:-:S04]  /*9170*/  ISETP.NE.U32.AND P0, PT, RZ, UR4, PT ;  /* 0x00000004ff007c0c */ /* 0x008fc8000bf05070 */
[----:B------:R-:W-:-:S13]  /*9180*/  ISETP.NE.AND.EX P0, PT, RZ, UR5, PT, P0 ;  /* 0x00000005ff007c0c */ /* 0x000fda000bf05300 */
[----:B------:R-:W-:Y:S05]  /*9190*/  @!P0 EXIT ;  /* 0x000000000000894d */ /* 0x000fea0003800000 */
[----:B------:R-:W-:Y:S05]  /*91a0*/  BRA `(.L_x_152) ;  /* 0x0000000000087947 */ /* 0x000fea0003800000 */
.L_x_151:
[----:B------:R-:W-:-:S13]  /*91b0*/  FSETP.NEU.AND P0, PT, R27, RZ, PT ;  /* 0x000000ff1b00720b */ /* 0x000fda0003f0d000 */
[----:B------:R-:W-:Y:S05]  /*91c0*/  @!P0 EXIT ;  /* 0x000000000000894d */ /* 0x000fea0003800000 */
.L_x_152:
[----:B------:R-:W-:Y:S05]  /*91d0*/  BSYNC.RECONVERGENT B0 ;  /* 0x0000000000007941 */ /* 0x000fea0003800200 */
.L_x_149:
[----:B------:R-:W-:Y:S01]  /*91e0*/  ULEA UR4, UR46, UR44, 0x3 ;  /* 0x0000002c2e047291 */ /* 0x000fe2000f8e18ff */
[----:B------:R-:W-:-:S04]  /*91f0*/  DEPBAR.LE SB0, 0x0 ;  /* 0x000080000000791a */ /* 0x000fc80000000000 */
[----:B------:R-:W-:-:S04]  /*9200*/  UIADD3 UR4, UPT, UPT, UR4, 0x60, URZ ;  /* 0x0000006004047890 */ /* 0x000fc8000fffe0ff */
[----:B------:R-:W-:-:S09]  /*9210*/  UPRMT UR4, UR47, 0x654, UR4 ;  /* 0x000006542f047896 */ /* 0x000fd20008000004 */
[----:B------:R-:W-:Y:S01]  /*9220*/  SYNCS.ARRIVE.TRANS64.RED.A1T0 RZ, [UR4], RZ ;  /* 0x000000ffffff79a7 */ /* 0x000fe20008100404 */
[----:B------:R-:W-:Y:S05]  /*9230*/  EXIT ;  /* 0x000000000000794d */ /* 0x000fea0003800000 */
.L_x_24:
[----:B--2---:R2:W3:Y:S02]  /*9240*/  SYNCS.PHASECHK.TRANS64.TRYWAIT P0, [R3+URZ+0x100], R2 ;  /* 0x00010002030075a7 */ /* 0x0044e400080011ff */
[----:B---3--:R-:W-:Y:S05]  /*9250*/  @!P0 NANOSLEEP.SYNCS 0x989680 ;  /* 0x009896800000895d */ /* 0x008fea0003900000 */
[----:B------:R-:W3:Y:S02]  /*9260*/  @!P0 SYNCS.PHASECHK.TRANS64 P0, [R3+URZ+0x100], R2 ;  /* 0x00010002030085a7 */ /* 0x000ee400080010ff */
[----:B---3--:R-:W-:Y:S05]  /*9270*/  @!P0 BRA `(.L_x_24) ;  /* 0xfffffffc00f08947 */ /* 0x008fea000383ffff */
[----:B------:R-:W-:Y:S05]  /*9280*/  BRA `(.L_x_153) ;  /* 0xffffff8400f07947 */ /* 0x000fea000383ffff */
.L_x_27:
[----:B-1----:R-:W-:-:S07]  /*9290*/  MOV R0, UR5 ;  /* 0x0000000500007c02 */ /* 0x002fce0008000f00 */
.L_x_154:
[----:B-1----:R1:W2:Y:S02]  /*92a0*/  SYNCS.PHASECHK.TRANS64.TRYWAIT P0, [R0+URZ+0x20], R3 ;  /* 0x00002003000075a7 */ /* 0x0022a400080011ff */
[----:B--2---:R-:W-:Y:S05]  /*92b0*/  @!P0 NANOSLEEP.SYNCS 0x989680 ;  /* 0x009896800000895d */ /* 0x004fea0003900000 */
[----:B------:R-:W2:Y:S02]  /*92c0*/  @!P0 SYNCS.PHASECHK.TRANS64 P0, [R0+URZ+0x20], R3 ;  /* 0x00002003000085a7 */ /* 0x000ea400080010ff */
[----:B--2---:R-:W-:Y:S05]  /*92d0*/  @!P0 BRA `(.L_x_154) ;  /* 0xfffffffc00f08947 */ /* 0x004fea000383ffff */
[----:B------:R-:W-:Y:S05]  /*92e0*/  BRA `(.L_x_26) ;  /* 0xffffff8800487947 */ /* 0x000fea000383ffff */
.L_x_36:
[----:B-1----:R-:W-:-:S07]  /*92f0*/  MOV R0, UR6 ;  /* 0x0000000600007c02 */ /* 0x002fce0008000f00 */
.L_x_155:
[----:B-1----:R1:W2:Y:S02]  /*9300*/  SYNCS.PHASECHK.TRANS64.TRYWAIT P0, [R0+URZ+0x20], R3 ;  /* 0x00002003000075a7 */ /* 0x0022a400080011ff */
[----:B--2---:R-:W-:Y:S05]  /*9310*/  @!P0 NANOSLEEP.SYNCS 0x989680 ;  /* 0x009896800000895d */ /* 0x004fea0003900000 */
[----:B------:R-:W2:Y:S02]  /*9320*/  @!P0 SYNCS.PHASECHK.TRANS64 P0, [R0+URZ+0x20], R3 ;  /* 0x00002003000085a7 */ /* 0x000ea400080010ff */
[----:B--2---:R-:W-:Y:S05]  /*9330*/  @!P0 BRA `(.L_x_155) ;  /* 0xfffffffc00f08947 */ /* 0x004fea000383ffff */
[----:B------:R-:W-:Y:S05]  /*9340*/  BRA `(.L_x_35) ;  /* 0xffffff8c00547947 */ /* 0x000fea000383ffff */
.L_x_43:
[----:B-1----:R1:W4:Y:S02]  /*9350*/  SYNCS.PHASECHK.TRANS64.TRYWAIT P0, [R3+URZ+0x90], R0 ;  /* 0x00009000030075a7 */ /* 0x00232400080011ff */
[----:B----4-:R-:W-:Y:S05]  /*9360*/  @!P0 NANOSLEEP.SYNCS 0x989680 ;  /* 0x009896800000895d */ /* 0x010fea0003900000 */
[----:B------:R-:W4:Y:S02]  /*9370*/  @!P0 SYNCS.PHASECHK.TRANS64 P0, [R3+URZ+0x90], R0 ;  /* 0x00009000030085a7 */ /* 0x000f2400080010ff */
[----:B----4-:R-:W-:Y:S05]  /*9380*/  @!P0 BRA `(.L_x_43) ;  /* 0xfffffffc00f08947 */ /* 0x010fea000383ffff */
[----:B------:R-:W-:Y:S05]  /*9390*/  BRA `(.L_x_156) ;  /* 0xffffff9000407947 */ /* 0x000fea000383ffff */
.L_x_47:
[----:B-1----:R-:W-:-:S07]  /*93a0*/  MOV R0, UR4 ;  /* 0x0000000400007c02 */ /* 0x002fce0008000f00 */
.L_x_157:
[----:B-1----:R1:W2:Y:S02]  /*93b0*/  SYNCS.PHASECHK.TRANS64.TRYWAIT P0, [R0+URZ], R3 ;  /* 0x00000003000075a7 */ /* 0x0022a400080011ff */
[----:B--2---:R-:W-:Y:S05]  /*93c0*/  @!P0 NANOSLEEP.SYNCS 0x989680 ;  /* 0x009896800000895d */ /* 0x004fea0003900000 */
[----:B------:R-:W2:Y:S02]  /*93d0*/  @!P0 SYNCS.PHASECHK.TRANS64 P0, [R0+URZ], R3 ;  /* 0x00000003000085a7 */ /* 0x000ea400080010ff */
[----:B--2---:R-:W-:Y:S05]  /*93e0*/  @!P0 BRA `(.L_x_157) ;  /* 0xfffffffc00f08947 */ /* 0x004fea000383ffff */
[----:B------:R-:W-:Y:S05]  /*93f0*/  BRA `(.L_x_158) ;  /* 0xffffff9400e87947 */ /* 0x000fea000383ffff */
.L_x_48:
[----:B------:R-:W-:-:S07]  /*9400*/  MOV R0, UR5 ;  /* 0x0000000500007c02 */ /* 0x000fce0008000f00 */
.L_x_159:
[----:B-1----:R1:W2:Y:S02]  /*9410*/  SYNCS.PHASECHK.TRANS64.TRYWAIT P0, [R0+URZ], R3 ;  /* 0x00000003000075a7 */ /* 0x0022a400080011ff */
[----:B--2---:R-:W-:Y:S05]  /*9420*/  @!P0 NANOSLEEP.SYNCS 0x989680 ;  /* 0x009896800000895d */ /* 0x004fea0003900000 */
[----:B------:R-:W2:Y:S02]  /*9430*/  @!P0 SYNCS.PHASECHK.TRANS64 P0, [R0+URZ], R3 ;  /* 0x00000003000085a7 */ /* 0x000ea400080010ff */
[----:B--2---:R-:W-:Y:S05]  /*9440*/  @!P0 BRA `(.L_x_159) ;  /* 0xfffffffc00f08947 */ /* 0x004fea000383ffff */
[----:B------:R-:W-:Y:S05]  /*9450*/  BRA `(.L_x_160) ;  /* 0xffffff9400f47947 */ /* 0x000fea000383ffff */
.L_x_49:
[----:B------:R-:W-:-:S07]  /*9460*/  MOV R0, UR5 ;  /* 0x0000000500007c02 */ /* 0x000fce0008000f00 */
.L_x_161:
[----:B-1----:R1:W2:Y:S02]  /*9470*/  SYNCS.PHASECHK.TRANS64.TRYWAIT P0, [R0+URZ], R3 ;  /* 0x00000003000075a7 */ /* 0x0022a400080011ff */
[----:B--2---:R-:W-:Y:S05]  /*9480*/  @!P0 NANOSLEEP.SYNCS 0x989680 ;  /* 0x009896800000895d */ /* 0x004fea0003900000 */
[----:B------:R-:W2:Y:S02]  /*9490*/  @!P0 SYNCS.PHASECHK.TRANS64 P0, [R0+URZ], R3 ;  /* 0x00000003000085a7 */ /* 0x000ea400080010ff */
[----:B--2---:R-:W-:Y:S05]  /*94a0*/  @!P0 BRA `(.L_x_161) ;  /* 0xfffffffc00f08947 */ /* 0x004fea000383ffff */
[----:B------:R-:W-:Y:S05]  /*94b0*/  BRA `(.L_x_162) ;  /* 0xffffff9800007947 */ /* 0x000fea000383ffff */
.L_x_52:
[----:B-1----:R1:W2:Y:S02]  /*94c0*/  SYNCS.PHASECHK.TRANS64.TRYWAIT P0, [R2+URZ+0xf0], R5 ;  /* 0x0000f005020075a7 */ /* 0x0022a400080011ff */
[----:B--2---:R-:W-:Y:S05]  /*94d0*/  @!P0 NANOSLEEP.SYNCS 0x989680 ;  /* 0x009896800000895d */ /* 0x004fea0003900000 */
[----:B------:R-:W2:Y:S02]  /*94e0*/  @!P0 SYNCS.PHASECHK.TRANS64 P0, [R2+URZ+0xf0], R5 ;  /* 0x0000f005020085a7 */ /* 0x000ea400080010ff */
[----:B--2---:R-:W-:Y:S05]  /*94f0*/  @!P0 BRA `(.L_x_52) ;  /* 0xfffffffc00f08947 */ /* 0x004fea000383ffff */
[----:B------:R-:W-:Y:S05]  /*9500*/  BRA `(.L_x_163) ;  /* 0xffffff98005c7947 */ /* 0x000fea000383ffff */
.L_x_53:
[----:B------:R-:W-:-:S07]  /*9510*/  MOV R2, UR4 ;  /* 0x0000000400027c02 */ /* 0x000fce0008000f00 */
.L_x_164:
[----:B-1----:R1:W2:Y:S02]  /*9520*/  SYNCS.PHASECHK.TRANS64.TRYWAIT P0, [R2+URZ+0xa0], R5 ;  /* 0x0000a005020075a7 */ /* 0x0022a400080011ff */
[----:B--2---:R-:W-:Y:S05]  /*9530*/  @!P0 NANOSLEEP.SYNCS 0x989680 ;  /* 0x009896800000895d */ /* 0x004fea0003900000 */
[----:B------:R-:W2:Y:S02]  /*9540*/  @!P0 SYNCS.PHASECHK.TRANS64 P0, [R2+URZ+0xa0], R5 ;  /* 0x0000a005020085a7 */ /* 0x000ea400080010ff */
[----:B--2---:R-:W-:Y:S05]  /*9550*/  @!P0 BRA `(.L_x_164) ;  /* 0xfffffffc00f08947 */ /* 0x004fea000383ffff */
[----:B------:R-:W-:Y:S05]  /*9560*/  BRA `(.L_x_165) ;  /* 0xffffff98006c7947 */ /* 0x000fea000383ffff */
.L_x_54:
[----:B-1----:R1:W2:Y:S02]  /*9570*/  SYNCS.PHASECHK.TRANS64.TRYWAIT P1, [R2+URZ+0x90], R5 ;  /* 0x00009005020075a7 */ /* 0x0022a400080211ff */
[----:B--2---:R-:W-:Y:S05]  /*9580*/  @!P1 NANOSLEEP.SYNCS 0x989680 ;  /* 0x009896800000995d */ /* 0x004fea0003900000 */
[----:B------:R-:W2:Y:S02]  /*9590*/  @!P1 SYNCS.PHASECHK.TRANS64 P1, [R2+URZ+0x90], R5 ;  /* 0x00009005020095a7 */ /* 0x000ea400080210ff */
[----:B--2---:R-:W-:Y:S05]  /*95a0*/  @!P1 BRA `(.L_x_54) ;  /* 0xfffffffc00f09947 */ /* 0x004fea000383ffff */
[----:B------:R-:W-:Y:S05]  /*95b0*/  BRA `(.L_x_166) ;  /* 0xffffff98009c7947 */ /* 0x000fea000383ffff */
.L_x_57:
[----:B------:R-:W-:-:S07]  /*95c0*/  MOV R0, UR4 ;  /* 0x0000000400007c02 */ /* 0x000fce0008000f00 */
.L_x_167:
[----:B-1----:R1:W2:Y:S02]  /*95d0*/  SYNCS.PHASECHK.TRANS64.TRYWAIT P0, [R0+URZ+0xa0], R3 ;  /* 0x0000a003000075a7 */ /* 0x0022a400080011ff */
[----:B--2---:R-:W-:Y:S05]  /*95e0*/  @!P0 NANOSLEEP.SYNCS 0x989680 ;  /* 0x009896800000895d */ /* 0x004fea0003900000 */
[----:B------:R-:W2:Y:S02]  /*95f0*/  @!P0 SYNCS.PHASECHK.TRANS64 P0, [R0+URZ+0xa0], R3 ;  /* 0x0000a003000085a7 */ /* 0x000ea400080010ff */
[----:B--2---:R-:W-:Y:S05]  /*9600*/  @!P0 BRA `(.L_x_167) ;  /* 0xfffffffc00f08947 */ /* 0x004fea000383ffff */
[----:B------:R-:W-:Y:S05]  /*9610*/  BRA `(.L_x_56) ;  /* 0xffffff9800f07947 */ /* 0x000fea000383ffff */
.L_x_66:
[----:B-1----:R-:W-:-:S04]  /*9620*/  MOV R0, UR5 ;  /* 0x0000000500007c02 */ /* 0x002fc80008000f00 */
[----:B------:R1:W2:Y:S03]  /*9630*/  SYNCS.PHASECHK.TRANS64.TRYWAIT P0, [R0+URZ+0x8], R7 ;  /* 0x00000807000075a7 */ /* 0x0002a600080011ff */
[----:B--2---:R-:W-:Y:S05]  /*9640*/  @!P0 NANOSLEEP.SYNCS 0x989680 ;  /* 0x009896800000895d */ /* 0x004fea0003900000 */
[----:B------:R-:W2:Y:S02]  /*9650*/  @!P0 SYNCS.PHASECHK.TRANS64 P0, [R0+URZ+0x8], R7 ;  /* 0x00000807000085a7 */ /* 0x000ea400080010ff */
[----:B--2---:R-:W-:Y:S05]  /*9660*/  @!P0 BRA `(.L_x_66) ;  /* 0xfffffffc00ec8947 */ /* 0x004fea000383ffff */
[----:B------:R-:W-:Y:S05]  /*9670*/  BRA `(.L_x_65) ;  /* 0xffffff9c00a47947 */ /* 0x000fea000383ffff */
.L_x_68:
[----:B------:R-:W-:Y:S01]  /*9680*/  BSSY B0, `(.L_x_168) ;  /* 0x0000006000007945 */ /* 0x000fe20003800000 */
[----:B------:R-:W-:-:S07]  /*9690*/  MOV R15, 0xffffffff ;  /* 0xffffffff000f7802 */ /* 0x000fce0000000f00 */
[----:B-1---5:R-:W-:Y:S05]  /*96a0*/  WARPSYNC.COLLECTIVE R15, `(.L_x_169) ;  /* 0x000000000f0c7348 */ /* 0x022fea0003c00000 */
[----:B------:R-:W-:Y:S02]  /*96b0*/  ELECT P6, UR79, PT ;  /* 0x00000000004f782f */ /* 0x000fe400038c0000 */
[----:B------:R-:W-:Y:S01]  /*96c0*/  MOV R14, UR79 ;  /* 0x0000004f000e7c02 */ /* 0x000fe20008000f00 */
[----:B-1---5:R-:W-:Y:S10]  /*96d0*/  ENDCOLLECTIVE ;  /* 0x000000000000791b */ /* 0x022ff40003800000 */
.L_x_169:
[----:B------:R-:W-:Y:S05]  /*96e0*/  BSYNC B0 ;  /* 0x0000000000007941 */ /* 0x000fea0003800000 */
.L_x_168:
[----:B------:R-:W-:Y:S01]  /*96f0*/  PLOP3.LUT P0, PT, P6, PT, PT, 0x80, 0x8 ;  /* 0x000000000008781c */ /* 0x000fe2000370f070 */
[----:B------:R-:W-:-:S12]  /*9700*/  BRA `(.L_x_170) ;  /* 0xffffff9c00d07947 */ /* 0x000fd8000383ffff */
.L_x_70:
[----:B-1----:R-:W-:-:S04]  /*9710*/  MOV R0, UR5 ;  /* 0x0000000500007c02 */ /* 0x002fc80008000f00 */
[----:B------:R1:W2:Y:S03]  /*9720*/  SYNCS.PHASECHK.TRANS64.TRYWAIT P0, [R0+URZ+0x8], R5 ;  /* 0x00000805000075a7 */ /* 0x0002a600080011ff */
[----:B--2---:R-:W-:Y:S05]  /*9730*/  @!P0 NANOSLEEP.SYNCS 0x989680 ;  /* 0x009896800000895d */ /* 0x004fea0003900000 */
[----:B------:R-:W2:Y:S02]  /*9740*/  @!P0 SYNCS.PHASECHK.TRANS64 P0, [R0+URZ+0x8], R5 ;  /* 0x00000805000085a7 */ /* 0x000ea400080010ff */
[----:B--2---:R-:W-:Y:S05]  /*9750*/  @!P0 BRA `(.L_x_70) ;  /* 0xfffffffc00ec8947 */ /* 0x004fea000383ffff */
[----:B------:R-:W-:Y:S05]  /*9760*/  BRA `(.L_x_69) ;  /* 0xffffff9c00d47947 */ /* 0x000fea000383ffff */
.L_x_71:
[----:B-1----:R1:W2:Y:S02]  /*9770*/  SYNCS.PHASECHK.TRANS64.TRYWAIT P0, [R0+URZ+0x90], R5 ;  /* 0x00009005000075a7 */ /* 0x0022a400080011ff */
[----:B--2---:R-:W-:Y:S05]  /*9780*/  @!P0 NANOSLEEP.SYNCS 0x989680 ;  /* 0x009896800000895d */ /* 0x004fea0003900000 */
[----:B------:R-:W2:Y:S02]  /*9790*/  @!P0 SYNCS.PHASECHK.TRANS64 P0, [R0+URZ+0x90], R5 ;  /* 0x00009005000085a7 */ /* 0x000ea400080010ff */
[----:B--2---:R-:W-:Y:S05]  /*97a0*/  @!P0 BRA `(.L_x_71) ;  /* 0xfffffffc00f08947 */ /* 0x004fea000383ffff */
[----:B------:R-:W-:Y:S05]  /*97b0*/  BRA `(.L_x_171) ;  /* 0xffffffa000e07947 */ /* 0x000fea000383ffff */
.L_x_73:
[----:B------:R-:W-:-:S07]  /*97c0*/  MOV R0, UR46 ;  /* 0x0000002e00007c02 */ /* 0x000fce0008000f00 */
.L_x_172:
[----:B-1----:R1:W2:Y:S02]  /*97d0*/  SYNCS.PHASECHK.TRANS64.TRYWAIT P0, [R0+URZ+0xd0], R5 ;  /* 0x0000d005000075a7 */ /* 0x0022a400080011ff */
[----:B--2---:R-:W-:Y:S05]  /*97e0*/  @!P0 NANOSLEEP.SYNCS 0x989680 ;  /* 0x009896800000895d */ /* 0x004fea0003900000 */
[----:B------:R-:W2:Y:S02]  /*97f0*/  @!P0 SYNCS.PHASECHK.TRANS64 P0, [R0+URZ+0xd0], R5 ;  /* 0x0000d005000085a7 */ /* 0x000ea400080010ff */
[----:B--2---:R-:W-:Y:S05]  /*9800*/  @!P0 BRA `(.L_x_172) ;  /* 0xfffffffc00f08947 */ /* 0x004fea000383ffff */
[----:B------:R-:W-:Y:S05]  /*9810*/  BRA `(.L_x_173) ;  /* 0xffffffa4002c7947 */ /* 0x000fea000383ffff */
.L_x_76:
[----:B------:R-:W-:Y:S07]  /*9820*/  MOV R0, UR7 ;  /* 0x0000000700007c02 */ /* 0x000fee0008000f00 */
.L_x_174:
[----:B-1----:R1:W2:Y:S02]  /*9830*/  SYNCS.PHASECHK.TRANS64.TRYWAIT P0, [R0+URZ], R5 ;  /* 0x00000005000075a7 */ /* 0x0022a400080011ff */
[----:B--2---:R-:W-:Y:S05]  /*9840*/  @!P0 NANOSLEEP.SYNCS 0x989680 ;  /* 0x009896800000895d */ /* 0x004fea0003900000 */
[----:B------:R-:W2:Y:S02]  /*9850*/  @!P0 SYNCS.PHASECHK.TRANS64 P0, [R0+URZ], R5 ;  /* 0x00000005000085a7 */ /* 0x000ea400080010ff */
[----:B--2---:R-:W-:Y:S05]  /*9860*/  @!P0 BRA `(.L_x_174) ;  /* 0xfffffffc00f08947 */ /* 0x004fea000383ffff */
[----:B------:R-:W-:Y:S05]  /*9870*/  BRA `(.L_x_75) ;  /* 0xffffffa400407947 */ /* 0x000fea000383ffff */
.L_x_80:
[----:B-1----:R-:W-:-:S07]  /*9880*/  MOV R0, UR4 ;  /* 0x0000000400007c02 */ /* 0x002fce0008000f00 */
.L_x_175:
[----:B-1----:R1:W2:Y:S02]  /*9890*/  SYNCS.PHASECHK.TRANS64.TRYWAIT P0, [R0+URZ], R3 ;  /* 0x00000003000075a7 */ /* 0x0022a400080011ff */
[----:B--2---:R-:W-:Y:S05]  /*98a0*/  @!P0 NANOSLEEP.SYNCS 0x989680 ;  /* 0x009896800000895d */ /* 0x004fea0003900000 */
[----:B------:R-:W2:Y:S02]  /*98b0*/  @!P0 SYNCS.PHASECHK.TRANS64 P0, [R0+URZ], R3 ;  /* 0x00000003000085a7 */ /* 0x000ea400080010ff */
[----:B--2---:R-:W-:Y:S05]  /*98c0*/  @!P0 BRA `(.L_x_175) ;  /* 0xfffffffc00f08947 */ /* 0x004fea000383ffff */
[----:B------:R-:W-:Y:S05]  /*98d0*/  BRA `(.L_x_176) ;  /* 0xffffffa800847947 */ /* 0x000fea000383ffff */
.L_x_81:
[----:B------:R-:W-:-:S07]  /*98e0*/  MOV R0, UR5 ;  /* 0x0000000500007c02 */ /* 0x000fce0008000f00 */
.L_x_177:
[----:B-1----:R1:W2:Y:S02]  /*98f0*/  SYNCS.PHASECHK.TRANS64.TRYWAIT P0, [R0+URZ], R3 ;  /* 0x00000003000075a7 */ /* 0x0022a400080011ff */
[----:B--2---:R-:W-:Y:S05]  /*9900*/  @!P0 NANOSLEEP.SYNCS 0x989680 ;  /* 0x009896800000895d */ /* 0x004fea0003900000 */
[----:B------:R-:W2:Y:S02]  /*9910*/  @!P0 SYNCS.PHASECHK.TRANS64 P0, [R0+URZ], R3 ;  /* 0x00000003000085a7 */ /* 0x000ea400080010ff */
[----:B--2---:R-:W-:Y:S05]  /*9920*/  @!P0 BRA `(.L_x_177) ;  /* 0xfffffffc00f08947 */ /* 0x004fea000383ffff */
[----:B------:R-:W-:Y:S05]  /*9930*/  BRA `(.L_x_178) ;  /* 0xffffffa800907947 */ /* 0x000fea000383ffff */
.L_x_82:
[----:B------:R-:W-:-:S07]  /*9940*/  MOV R0, UR5 ;  /* 0x0000000500007c02 */ /* 0x000fce0008000f00 */
.L_x_179:
[----:B-1----:R1:W2:Y:S02]  /*9950*/  SYNCS.PHASECHK.TRANS64.TRYWAIT P0, [R0+URZ], R3 ;  /* 0x00000003000075a7 */ /* 0x0022a400080011ff */
[----:B--2---:R-:W-:Y:S05]  /*9960*/  @!P0 NANOSLEEP.SYNCS 0x989680 ;  /* 0x009896800000895d */ /* 0x004fea0003900000 */
[----:B------:R-:W2:Y:S02]  /*9970*/  @!P0 SYNCS.PHASECHK.TRANS64 P0, [R0+URZ], R3 ;  /* 0x00000003000085a7 */ /* 0x000ea400080010ff */
[----:B--2---:R-:W-:Y:S05]  /*9980*/  @!P0 BRA `(.L_x_179) ;  /* 0xfffffffc00f08947 */ /* 0x004fea000383ffff */
[----:B------:R-:W-:Y:S05]  /*9990*/  BRA `(.L_x_180) ;  /* 0xffffffa8009c7947 */ /* 0x000fea000383ffff */
.L_x_85:
[----:B------:R-:W-:-:S07]  /*99a0*/  MOV R0, UR41 ;  /* 0x0000002900007c02 */ /* 0x000fce0008000f00 */
.L_x_181:
[----:B-1----:R1:W2:Y:S02]  /*99b0*/  SYNCS.PHASECHK.TRANS64.TRYWAIT P1, [R0+URZ+0x110], R3 ;  /* 0x00011003000075a7 */ /* 0x0022a400080211ff */
[----:B--2---:R-:W-:Y:S05]  /*99c0*/  @!P1 NANOSLEEP.SYNCS 0x989680 ;  /* 0x009896800000995d */ /* 0x004fea0003900000 */
[----:B------:R-:W2:Y:S02]  /*99d0*/  @!P1 SYNCS.PHASECHK.TRANS64 P1, [R0+URZ+0x110], R3 ;  /* 0x00011003000095a7 */ /* 0x000ea400080210ff */
[----:B--2---:R-:W-:Y:S05]  /*99e0*/  @!P1 BRA `(.L_x_181) ;  /* 0xfffffffc00f09947 */ /* 0x004fea000383ffff */
[----:B------:R-:W-:Y:S05]  /*99f0*/  BRA `(.L_x_182) ;  /* 0xffffffa800e87947 */ /* 0x000fea000383ffff */
.L_x_90:
[----:B--2---:R2:W3:Y:S02]  /*9a00*/  SYNCS.PHASECHK.TRANS64.TRYWAIT P0, [R12+URZ+0x90], R9 ;  /* 0x000090090c0075a7 */ /* 0x0044e400080011ff */
[----:B---3--:R-:W-:Y:S05]  /*9a10*/  @!P0 NANOSLEEP.SYNCS 0x989680 ;  /* 0x009896800000895d */ /* 0x008fea0003900000 */
[----:B------:R-:W3:Y:S02]  /*9a20*/  @!P0 SYNCS.PHASECHK.TRANS64 P0, [R12+URZ+0x90], R9 ;  /* 0x000090090c0085a7 */ /* 0x000ee400080010ff */
[----:B---3--:R-:W-:Y:S05]  /*9a30*/  @!P0 BRA `(.L_x_90) ;  /* 0xfffffffc00f08947 */ /* 0x008fea000383ffff */
[----:B------:R-:W-:Y:S05]  /*9a40*/  BRA `(.L_x_183) ;  /* 0xffffffb000107947 */ /* 0x000fea000383ffff */
.L_x_93:
[----:B------:R-:W-:Y:S07]  /*9a50*/  MOV R0, UR21 ;  /* 0x0000001500007c02 */ /* 0x000fee0008000f00 */
.L_x_184:
[----:B--2---:R2:W3:Y:S02]  /*9a60*/  SYNCS.PHASECHK.TRANS64.TRYWAIT P2, [R0+URZ+0x88], R11 ;  /* 0x0000880b000075a7 */ /* 0x0044e400080411ff */
[----:B---3--:R-:W-:Y:S05]  /*9a70*/  @!P2 NANOSLEEP.SYNCS 0x989680 ;  /* 0x009896800000a95d */ /* 0x008fea0003900000 */
[----:B------:R-:W3:Y:S02]  /*9a80*/  @!P2 SYNCS.PHASECHK.TRANS64 P2, [R0+URZ+0x88], R11 ;  /* 0x0000880b0000a5a7 */ /* 0x000ee400080410ff */
[----:B---3--:R-:W-:Y:S05]  /*9a90*/  @!P2 BRA `(.L_x_184) ;  /* 0xfffffffc00f0a947 */ /* 0x008fea000383ffff */
[----:B------:R-:W-:Y:S05]  /*9aa0*/  BRA `(.L_x_92) ;  /* 0xffffffb400787947 */ /* 0x000fea000383ffff */
.L_x_96:
[----:B--2---:R-:W-:Y:S07]  /*9ab0*/  MOV R0, UR21 ;  /* 0x0000001500007c02 */ /* 0x004fee0008000f00 */
.L_x_185:
[----:B--2---:R2:W3:Y:S02]  /*9ac0*/  SYNCS.PHASECHK.TRANS64.TRYWAIT P0, [R0+URZ+0x60], R9 ;  /* 0x00006009000075a7 */ /* 0x0044e400080011ff */
[----:B---3--:R-:W-:Y:S05]  /*9ad0*/  @!P0 NANOSLEEP.SYNCS 0x989680 ;  /* 0x009896800000895d */ /* 0x008fea0003900000 */
[----:B------:R-:W3:Y:S02]  /*9ae0*/  @!P0 SYNCS.PHASECHK.TRANS64 P0, [R0+URZ+0x60], R9 ;  /* 0x00006009000085a7 */ /* 0x000ee400080010ff */
[----:B---3--:R-:W-:Y:S05]  /*9af0*/  @!P0 BRA `(.L_x_185) ;  /* 0xfffffffc00f08947 */ /* 0x008fea000383ffff */
[----:B------:R-:W-:Y:S05]  /*9b00*/  BRA `(.L_x_186) ;  /* 0xffffffb400d47947 */ /* 0x000fea000383ffff */
.L_x_97:
[----:B------:R-:W-:Y:S07]  /*9b10*/  MOV R0, UR21 ;  /* 0x0000001500007c02 */ /* 0x000fee0008000f00 */
.L_x_187:
[----:B--2---:R2:W3:Y:S02]  /*9b20*/  SYNCS.PHASECHK.TRANS64.TRYWAIT P0, [R0+URZ+0x68], R9 ;  /* 0x00006809000075a7 */ /* 0x0044e400080011ff */
[----:B---3--:R-:W-:Y:S05]  /*9b30*/  @!P0 NANOSLEEP.SYNCS 0x989680 ;  /* 0x009896800000895d */ /* 0x008fea0003900000 */
[----:B------:R-:W3:Y:S02]  /*9b40*/  @!P0 SYNCS.PHASECHK.TRANS64 P0, [R0+URZ+0x68], R9 ;  /* 0x00006809000085a7 */ /* 0x000ee400080010ff */
[----:B---3--:R-:W-:Y:S05]  /*9b50*/  @!P0 BRA `(.L_x_187) ;  /* 0xfffffffc00f08947 */ /* 0x008fea000383ffff */
[----:B------:R-:W-:Y:S05]  /*9b60*/  BRA `(.L_x_188) ;  /* 0xffffffb800107947 */ /* 0x000fea000383ffff */
.L_x_98:
[----:B------:R-:W-:Y:S07]  /*9b70*/  MOV R0, UR21 ;  /* 0x0000001500007c02 */ /* 0x000fee0008000f00 */
.L_x_189:
[----:B--2---:R2:W3:Y:S02]  /*9b80*/  SYNCS.PHASECHK.TRANS64.TRYWAIT P0, [R0+URZ+0x70], R9 ;  /* 0x00007009000075a7 */ /* 0x0044e400080011ff */
[----:B---3--:R-:W-:Y:S05]  /*9b90*/  @!P0 NANOSLEEP.SYNCS 0x989680 ;  /* 0x009896800000895d */ /* 0x008fea0003900000 */
[----:B------:R-:W3:Y:S02]  /*9ba0*/  @!P0 SYNCS.PHASECHK.TRANS64 P0, [R0+URZ+0x70], R9 ;  /* 0x00007009000085a7 */ /* 0x000ee400080010ff */
[----:B---3--:R-:W-:Y:S05]  /*9bb0*/  @!P0 BRA `(.L_x_189) ;  /* 0xfffffffc00f08947 */ /* 0x008fea000383ffff */
[----:B------:R-:W-:Y:S05]  /*9bc0*/  BRA `(.L_x_190) ;  /* 0xffffffb800587947 */ /* 0x000fea000383ffff */
.L_x_99:
[----:B------:R-:W-:Y:S07]  /*9bd0*/  MOV R0, UR21 ;  /* 0x0000001500007c02 */ /* 0x000fee0008000f00 */
.L_x_191:
[----:B--2---:R2:W3:Y:S02]  /*9be0*/  SYNCS.PHASECHK.TRANS64.TRYWAIT P0, [R0+URZ+0x78], R9 ;  /* 0x00007809000075a7 */ /* 0x0044e400080011ff */
[----:B---3--:R-:W-:Y:S05]  /*9bf0*/  @!P0 NANOSLEEP.SYNCS 0x989680 ;  /* 0x009896800000895d */ /* 0x008fea0003900000 */
[----:B------:R-:W3:Y:S02]  /*9c00*/  @!P0 SYNCS.PHASECHK.TRANS64 P0, [R0+URZ+0x78], R9 ;  /* 0x00007809000085a7 */ /* 0x000ee400080010ff */
[----:B---3--:R-:W-:Y:S05]  /*9c10*/  @!P0 BRA `(.L_x_191) ;  /* 0xfffffffc00f08947 */ /* 0x008fea000383ffff */
[----:B------:R-:W-:Y:S05]  /*9c20*/  BRA `(.L_x_192) ;  /* 0xffffffb8009c7947 */ /* 0x000fea000383ffff */
.L_x_101:
[----:B------:R-:W-:-:S07]  /*9c30*/  MOV R0, UR21 ;  /* 0x0000001500007c02 */ /* 0x000fce0008000f00 */
.L_x_193:
[----:B---3--:R3:W4:Y:S02]  /*9c40*/  SYNCS.PHASECHK.TRANS64.TRYWAIT P0, [R0+URZ+0x60], R3 ;  /* 0x00006003000075a7 */ /* 0x00872400080011ff */
[----:B----4-:R-:W-:Y:S05]  /*9c50*/  @!P0 NANOSLEEP.SYNCS 0x989680 ;  /* 0x009896800000895d */ /* 0x010fea0003900000 */
[----:B------:R-:W4:Y:S02]  /*9c60*/  @!P0 SYNCS.PHASECHK.TRANS64 P0, [R0+URZ+0x60], R3 ;  /* 0x00006003000085a7 */ /* 0x000f2400080010ff */
[----:B----4-:R-:W-:Y:S05]  /*9c70*/  @!P0 BRA `(.L_x_193) ;  /* 0xfffffffc00f08947 */ /* 0x010fea000383ffff */
[----:B------:R-:W-:Y:S05]  /*9c80*/  BRA `(.L_x_194) ;  /* 0xffffffbc00107947 */ /* 0x000fea000383ffff */
.L_x_102:
[----:B---3--:R-:W-:-:S07]  /*9c90*/  MOV R0, UR21 ;  /* 0x0000001500007c02 */ /* 0x008fce0008000f00 */
.L_x_195:
[----:B---3--:R3:W4:Y:S02]  /*9ca0*/  SYNCS.PHASECHK.TRANS64.TRYWAIT P0, [R0+URZ+0x68], R3 ;  /* 0x00006803000075a7 */ /* 0x00872400080011ff */
[----:B----4-:R-:W-:Y:S05]  /*9cb0*/  @!P0 NANOSLEEP.SYNCS 0x989680 ;  /* 0x009896800000895d */ /* 0x010fea0003900000 */
[----:B------:R-:W4:Y:S02]  /*9cc0*/  @!P0 SYNCS.PHASECHK.TRANS64 P0, [R0+URZ+0x68], R3 ;  /* 0x00006803000085a7 */ /* 0x000f2400080010ff */
[----:B----4-:R-:W-:Y:S05]  /*9cd0*/  @!P0 BRA `(.L_x_195) ;  /* 0xfffffffc00f08947 */ /* 0x010fea000383ffff */
[----:B------:R-:W-:Y:S05]  /*9ce0*/  BRA `(.L_x_196) ;  /* 0xffffffbc00007947 */ /* 0x000fea000383ffff */
.L_x_103:
[----:B---3--:R-:W-:-:S07]  /*9cf0*/  MOV R0, UR21 ;  /* 0x0000001500007c02 */ /* 0x008fce0008000f00 */
.L_x_197:
[----:B---3--:R3:W4:Y:S02]  /*9d00*/  SYNCS.PHASECHK.TRANS64.TRYWAIT P0, [R0+URZ+0x70], R3 ;  /* 0x00007003000075a7 */ /* 0x00872400080011ff */
[----:B----4-:R-:W-:Y:S05]  /*9d10*/  @!P0 NANOSLEEP.SYNCS 0x989680 ;  /* 0x009896800000895d */ /* 0x010fea0003900000 */
[----:B------:R-:W4:Y:S02]  /*9d20*/  @!P0 SYNCS.PHASECHK.TRANS64 P0, [R0+URZ+0x70], R3 ;  /* 0x00007003000085a7 */ /* 0x000f2400080010ff */
[----:B----4-:R-:W-:Y:S05]  /*9d30*/  @!P0 BRA `(.L_x_197) ;  /* 0xfffffffc00f08947 */ /* 0x010fea000383ffff */
[----:B------:R-:W-:Y:S05]  /*9d40*/  BRA `(.L_x_198) ;  /* 0xffffffb800f07947 */ /* 0x000fea000383ffff */
.L_x_105:
[----:B-1----:R1:W2:Y:S02]  /*9d50*/  SYNCS.PHASECHK.TRANS64.TRYWAIT P0, [R3+URZ+0x90], R0 ;  /* 0x00009000030075a7 */ /* 0x0022a400080011ff */
[----:B--2---:R-:W-:Y:S05]  /*9d60*/  @!P0 NANOSLEEP.SYNCS 0x989680 ;  /* 0x009896800000895d */ /* 0x004fea0003900000 */
[----:B------:R-:W2:Y:S02]  /*9d70*/  @!P0 SYNCS.PHASECHK.TRANS64 P0, [R3+URZ+0x90], R0 ;  /* 0x00009000030085a7 */ /* 0x000ea400080010ff */
[----:B--2---:R-:W-:Y:S05]  /*9d80*/  @!P0 BRA `(.L_x_105) ;  /* 0xfffffffc00f08947 */ /* 0x004fea000383ffff */
[----:B------:R-:W-:Y:S05]  /*9d90*/  BRA `(.L_x_199) ;  /* 0xffffffbc00b07947 */ /* 0x000fea000383ffff */
.L_x_116:
[----:B-1----:R-:W-:Y:S04]  /*9da0*/  MOV R2, UR44 ;  /* 0x0000002c00027c02 */ /* 0x002fe80008000f00 */
[----:B------:R1:W2:Y:S03]  /*9db0*/  SYNCS.PHASECHK.TRANS64.TRYWAIT P1, [R2+URZ+0x40], R3 ;  /* 0x00004003020075a7 */ /* 0x0002a600080211ff */
[----:B--2---:R-:W-:Y:S05]  /*9dc0*/  @!P1 NANOSLEEP.SYNCS 0x989680 ;  /* 0x009896800000995d */ /* 0x004fea0003900000 */
[----:B------:R-:W2:Y:S02]  /*9dd0*/  @!P1 SYNCS.PHASECHK.TRANS64 P1, [R2+URZ+0x40], R3 ;  /* 0x00004003020095a7 */ /* 0x000ea400080210ff */
[----:B--2---:R-:W-:Y:S05]  /*9de0*/  @!P1 BRA `(.L_x_116) ;  /* 0xfffffffc00ec9947 */ /* 0x004fea000383ffff */
[----:B------:R-:W-:Y:S05]  /*9df0*/  BRA `(.L_x_115) ;  /* 0xffffffcc00207947 */ /* 0x000fea000383ffff */
.L_x_118:
[----:B-1----:R1:W4:Y:S02]  /*9e00*/  SYNCS.PHASECHK.TRANS64.TRYWAIT P0, [R75+URZ+0xb0], R0 ;  /* 0x0000b0004b0075a7 */ /* 0x00232400080011ff */
[----:B----4-:R-:W-:Y:S05]  /*9e10*/  @!P0 NANOSLEEP.SYNCS 0x989680 ;  /* 0x009896800000895d */ /* 0x010fea0003900000 */
[----:B------:R-:W4:Y:S02]  /*9e20*/  @!P0 SYNCS.PHASECHK.TRANS64 P0, [R75+URZ+0xb0], R0 ;  /* 0x0000b0004b0085a7 */ /* 0x000f2400080010ff */
[----:B----4-:R-:W-:Y:S05]  /*9e30*/  @!P0 BRA `(.L_x_118) ;  /* 0xfffffffc00f08947 */ /* 0x010fea000383ffff */
[----:B------:R-:W-:Y:S05]  /*9e40*/  BRA `(.L_x_117) ;  /* 0xffffffcc00487947 */ /* 0x000fea000383ffff */
.L_x_127:
[----:B-1----:R1:W3:Y:S02]  /*9e50*/  SYNCS.PHASECHK.TRANS64.TRYWAIT P0, [R3+URZ+0x40], R0 ;  /* 0x00004000030075a7 */ /* 0x0022e400080011ff */
[----:B---3--:R-:W-:Y:S05]  /*9e60*/  @!P0 NANOSLEEP.SYNCS 0x989680 ;  /* 0x009896800000895d */ /* 0x008fea0003900000 */
[----:B------:R-:W3:Y:S02]  /*9e70*/  @!P0 SYNCS.PHASECHK.TRANS64 P0, [R3+URZ+0x40], R0 ;  /* 0x00004000030085a7 */ /* 0x000ee400080010ff */
[----:B---3--:R-:W-:Y:S05]  /*9e80*/  @!P0 BRA `(.L_x_127) ;  /* 0xfffffffc00f08947 */ /* 0x008fea000383ffff */
[----:B------:R-:W-:Y:S05]  /*9e90*/  BRA `(.L_x_126) ;  /* 0xffffffd400647947 */ /* 0x000fea000383ffff */
.L_x_135:
[----:B-1----:R1:W3:Y:S02]  /*9ea0*/  SYNCS.PHASECHK.TRANS64.TRYWAIT P0, [R0+URZ+0x40], R7 ;  /* 0x00004007000075a7 */ /* 0x0022e400080011ff */
[----:B---3--:R-:W-:Y:S05]  /*9eb0*/  @!P0 NANOSLEEP.SYNCS 0x989680 ;  /* 0x009896800000895d */ /* 0x008fea0003900000 */
[----:B------:R-:W3:Y:S02]  /*9ec0*/  @!P0 SYNCS.PHASECHK.TRANS64 P0, [R0+URZ+0x40], R7 ;  /* 0x00004007000085a7 */ /* 0x000ee400080010ff */
[----:B---3--:R-:W-:Y:S05]  /*9ed0*/  @!P0 BRA `(.L_x_135) ;  /* 0xfffffffc00f08947 */ /* 0x008fea000383ffff */
[----:B------:R-:W-:Y:S05]  /*9ee0*/  BRA `(.L_x_134) ;  /* 0xffffffdc00a87947 */ /* 0x000fea000383ffff */
.L_x_143:
[----:B-1----:R1:W3:Y:S02]  /*9ef0*/  SYNCS.PHASECHK.TRANS64.TRYWAIT P0, [R0+URZ+0x40], R5 ;  /* 0x00004005000075a7 */ /* 0x0022e400080011ff */
[----:B---3--:R-:W-:Y:S05]  /*9f00*/  @!P0 NANOSLEEP.SYNCS 0x989680 ;  /* 0x009896800000895d */ /* 0x008fea0003900000 */
[----:B------:R-:W3:Y:S02]  /*9f10*/  @!P0 SYNCS.PHASECHK.TRANS64 P0, [R0+URZ+0x40], R5 ;  /* 0x00004005000085a7 */ /* 0x000ee400080010ff */
[----:B---3--:R-:W-:Y:S05]  /*9f20*/  @!P0 BRA `(.L_x_143) ;  /* 0xfffffffc00f08947 */ /* 0x008fea000383ffff */
[----:B------:R-:W-:Y:S05]  /*9f30*/  BRA `(.L_x_142) ;  /* 0xffffffe400ec7947 */ /* 0x000fea000383ffff */
        .weak           $__internal_0_$__cuda_sm10x_tcgen05_guardrail_trap_col_being_dealloced_not_returned_by_alloc
        .type           $__internal_0_$__cuda_sm10x_tcgen05_guardrail_trap_col_being_dealloced_not_returned_by_alloc,@function
        .size           $__internal_0_$__cuda_sm10x_tcgen05_guardrail_trap_col_being_dealloced_not_returned_by_alloc,($__internal_1_$__cuda_sm10x_tcgen05_guardrail_trap_phase_invalid_during_alloc - $__internal_0_$__cuda_sm10x_tcgen05_guardrail_trap_col_being_dealloced_not_returned_by_alloc)
$__internal_0_$__cuda_sm10x_tcgen05_guardrail_trap_col_being_dealloced_not_returned_by_alloc:
[----:B------:R-:W-:Y:S05]  /*9f40*/  BPT.TRAP 0x1 ;  /* 0x000000040000795c */ /* 0x000fea0000300000 */
[----:B------:R-:W-:-:S04]  /*9f50*/  HFMA2 R3, -RZ, RZ, 0, 0 ;  /* 0x00000000ff037431 */ /* 0x000fc800000001ff */
[----:B------:R-:W-:Y:S05]  /*9f60*/  RET.REL.NODEC R2 `(_ZN7cutlass13device_kernelINS_4gemm6kernel13GemmUniversalIN4cute5tupleIJiiiiEEENS1_10collective13CollectiveMmaINS1_35MainloopSm100TmaUmmaWarpSpecializedILi4ELi2ELi4ENS5_IJNS4_1CILi2EEESB_NSA_ILi1EEEEEEEENS5_IJNSA_ILi256EEENSA_ILi64EEESG_EEENS_10tfloat32_tENS5_IJlSC_lEEESI_SJ_NS4_8TiledMMAINS4_8MMA_AtomIJNS4_23SM100_MMA_TF32_2x1SM_SSISI_SI_fLi256ELi64ELNS4_4UMMA5MajorE0ELSO_0ELNSN_7ScaleInE0ELSP_0EEEEEENS4_6LayoutINS5_IJSC_SC_SC_EEENS5_IJNSA_ILi0EEESU_SU_EEEEENS5_IJNS4_10UnderscoreESX_SX_EEEEENS4_28SM100_TMA_2SM_LOAD_MULTICASTENS4_14ComposedLayoutINS4_7SwizzleILi3ELi4ELi3EEENS4_18smem_ptr_flag_bitsILi32EEENSS_INS5_IJNSA_ILi8EEENSA_ILi32EEEEEENS5_IJS17_SC_EEEEEEEvNS4_8identityENS4_18SM100_TMA_2SM_LOADES1B_vS1C_EENS_8epilogue10collective18CollectiveEpilogueINS1F_23Sm100TmaWarpSpecializedILi4ELi2ELi16ELb1ELb0EEEJNS5_IJNSA_ILi128EEESG_SG_EEENS5_IJNSS_IS1K_SC_EENSS_INSA_ILi16EEESC_EEEEESI_SJ_SI_SJ_NS1F_6fusion15FusionCallbacksIS1J_NS1Q_17LinearCombinationISI_fSI_fLNS_15FloatRoundStyleE2EEES1L_S1P_JEEENS4_5SM1004TMEM4LOAD26SM100_TMEM_LOAD_32dp32b16xENS4_13SM90_TMA_LOADENS11_INS12_ILi2ELi4ELi3EEES15_NSS_INS5_IJS16_S1N_EEENS5_IJS1N_SC_EEEEEEENS4_39AutoVectorizingCopyWithAssumedAlignmentILi128EEENS4_14SM90_TMA_STOREES25_S27_S27_EEEvvEEEEvNT_6ParamsE) ;  /* 0xffffff6002247950 */ /* 0x000fea0003c3ffff */
        .weak           $__internal_1_$__cuda_sm10x_tcgen05_guardrail_trap_phase_invalid_during_alloc
        .type           $__internal_1_$__cuda_sm10x_tcgen05_guardrail_trap_phase_invalid_during_alloc,@function
        .size           $__internal_1_$__cuda_sm10x_tcgen05_guardrail_trap_phase_invalid_during_alloc,($__internal_2_$__cuda_sm10x_tcgen05_guardrail_trap_unallocated_columns_being_dealloced - $__internal_1_$__cuda_sm10x_tcgen05_guardrail_trap_phase_invalid_during_alloc)
$__internal_1_$__cuda_sm10x_tcgen05_guardrail_trap_phase_invalid_during_alloc:
[----:B------:R-:W-:Y:S05]  /*9f70*/  BPT.TRAP 0x1 ;  /* 0x000000040000795c */ /* 0x000fea0000300000 */
[----:B------:R-:W-:-:S04]  /*9f80*/  MOV R5, 0x0 ;  /* 0x0000000000057802 */ /* 0x000fc80000000f00 */
[----:B------:R-:W-:Y:S05]  /*9f90*/  RET.REL.NODEC R4 `(_ZN7cutlass13device_kernelINS_4gemm6kernel13GemmUniversalIN4cute5tupleIJiiiiEEENS1_10collective13CollectiveMmaINS1_35MainloopSm100TmaUmmaWarpSpecializedILi4ELi2ELi4ENS5_IJNS4_1CILi2EEESB_NSA_ILi1EEEEEEEENS5_IJNSA_ILi256EEENSA_ILi64EEESG_EEENS_10tfloat32_tENS5_IJlSC_lEEESI_SJ_NS4_8TiledMMAINS4_8MMA_AtomIJNS4_23SM100_MMA_TF32_2x1SM_SSISI_SI_fLi256ELi64ELNS4_4UMMA5MajorE0ELSO_0ELNSN_7ScaleInE0ELSP_0EEEEEENS4_6LayoutINS5_IJSC_SC_SC_EEENS5_IJNSA_ILi0EEESU_SU_EEEEENS5_IJNS4_10UnderscoreESX_SX_EEEEENS4_28SM100_TMA_2SM_LOAD_MULTICASTENS4_14ComposedLayoutINS4_7SwizzleILi3ELi4ELi3EEENS4_18smem_ptr_flag_bitsILi32EEENSS_INS5_IJNSA_ILi8EEENSA_ILi32EEEEEENS5_IJS17_SC_EEEEEEEvNS4_8identityENS4_18SM100_TMA_2SM_LOADES1B_vS1C_EENS_8epilogue10collective18CollectiveEpilogueINS1F_23Sm100TmaWarpSpecializedILi4ELi2ELi16ELb1ELb0EEEJNS5_IJNSA_ILi128EEESG_SG_EEENS5_IJNSS_IS1K_SC_EENSS_INSA_ILi16EEESC_EEEEESI_SJ_SI_SJ_NS1F_6fusion15FusionCallbacksIS1J_NS1Q_17LinearCombinationISI_fSI_fLNS_15FloatRoundStyleE2EEES1L_S1P_JEEENS4_5SM1004TMEM4LOAD26SM100_TMEM_LOAD_32dp32b16xENS4_13SM90_TMA_LOADENS11_INS12_ILi2ELi4ELi3EEES15_NSS_INS5_IJS16_S1N_EEENS5_IJS1N_SC_EEEEEEENS4_39AutoVectorizingCopyWithAssumedAlignmentILi128EEENS4_14SM90_TMA_STOREES25_S27_S27_EEEvvEEEEvNT_6ParamsE) ;  /* 0xffffff6004187950 */ /* 0x000fea0003c3ffff */
        .weak           $__internal_2_$__cuda_sm10x_tcgen05_guardrail_trap_unallocated_columns_being_dealloced
        .type           $__internal_2_$__cuda_sm10x_tcgen05_guardrail_trap_unallocated_columns_being_dealloced,@function
        .size           $__internal_2_$__cuda_sm10x_tcgen05_guardrail_trap_unallocated_columns_being_dealloced,(.L_x_201 - $__internal_2_$__cuda_sm10x_tcgen05_guardrail_trap_unallocated_columns_being_dealloced)
$__internal_2_$__cuda_sm10x_tcgen05_guardrail_trap_unallocated_columns_being_dealloced:
[----:B------:R-:W-:Y:S05]  /*9fa0*/  BPT.TRAP 0x1 ;  /* 0x000000040000795c */ /* 0x000fea0000300000 */
[----:B------:R-:W-:-:S04]  /*9fb0*/  HFMA2 R3, -RZ, RZ, 0, 0 ;  /* 0x00000000ff037431 */ /* 0x000fc800000001ff */
[----:B------:R-:W-:Y:S05]  /*9fc0*/  RET.REL.NODEC R2 `(_ZN7cutlass13device_kernelINS_4gemm6kernel13GemmUniversalIN4cute5tupleIJiiiiEEENS1_10collective13CollectiveMmaINS1_35MainloopSm100TmaUmmaWarpSpecializedILi4ELi2ELi4ENS5_IJNS4_1CILi2EEESB_NSA_ILi1EEEEEEEENS5_IJNSA_ILi256EEENSA_ILi64EEESG_EEENS_10tfloat32_tENS5_IJlSC_lEEESI_SJ_NS4_8TiledMMAINS4_8MMA_AtomIJNS4_23SM100_MMA_TF32_2x1SM_SSISI_SI_fLi256ELi64ELNS4_4UMMA5MajorE0ELSO_0ELNSN_7ScaleInE0ELSP_0EEEEEENS4_6LayoutINS5_IJSC_SC_SC_EEENS5_IJNSA_ILi0EEESU_SU_EEEEENS5_IJNS4_10UnderscoreESX_SX_EEEEENS4_28SM100_TMA_2SM_LOAD_MULTICASTENS4_14ComposedLayoutINS4_7SwizzleILi3ELi4ELi3EEENS4_18smem_ptr_flag_bitsILi32EEENSS_INS5_IJNSA_ILi8EEENSA_ILi32EEEEEENS5_IJS17_SC_EEEEEEEvNS4_8identityENS4_18SM100_TMA_2SM_LOADES1B_vS1C_EENS_8epilogue10collective18CollectiveEpilogueINS1F_23Sm100TmaWarpSpecializedILi4ELi2ELi16ELb1ELb0EEEJNS5_IJNSA_ILi128EEESG_SG_EEENS5_IJNSS_IS1K_SC_EENSS_INSA_ILi16EEESC_EEEEESI_SJ_SI_SJ_NS1F_6fusion15FusionCallbacksIS1J_NS1Q_17LinearCombinationISI_fSI_fLNS_15FloatRoundStyleE2EEES1L_S1P_JEEENS4_5SM1004TMEM4LOAD26SM100_TMEM_LOAD_32dp32b16xENS4_13SM90_TMA_LOADENS11_INS12_ILi2ELi4ELi3EEES15_NSS_INS5_IJS16_S1N_EEENS5_IJS1N_SC_EEEEEEENS4_39AutoVectorizingCopyWithAssumedAlignmentILi128EEENS4_14SM90_TMA_STOREES25_S27_S27_EEEvvEEEEvNT_6ParamsE) ;  /* 0xffffff60020c7950 */ /* 0x000fea0003c3ffff */
.L_x_200:
[----:B------:R-:W-:-:S00]  /*9fd0*/  BRA `(.L_x_200) ;  /* 0xfffffffc00fc7947 */ /* 0x000fc0000383ffff */
[----:B------:R-:W-:-:S00]  /*9fe0*/  NOP ;  /* 0x0000000000007918 */ /* 0x000fc00000000000 */
        /* <DEDUP_REMOVED lines=9> */
.L_x_201:


//--------------------- .nv.global.init           --------------------------
	.section	.nv.global.init,"aw",@progbits
.nv.global.init:
	.type		$str$27,@object
	.size		$str$27,($str$28 - $str$27)
$str$27:
        /*0000*/ 	.byte	0x28, 0x61, 0x64, 0x64, 0x72, 0x65, 0x73, 0x73, 0x20, 0x26, 0x20, 0x6d, 0x61, 0x73, 0x6b, 0x29
        /*0010*/ 	.byte	0x20, 0x3d, 0x3d, 0x20, 0x30, 0x00
	.type		$str$28,@object
	.size		$str$28,($str$26 - $str$28)
$str$28:
        /*0016*/ 	.byte	0x2f, 0x74, 0x6d, 0x70, 0x2f, 0x63, 0x75, 0x74, 0x6c, 0x61, 0x73, 0x73, 0x5f, 0x73, 0x77, 0x65
        /*0026*/ 	.byte	0x65, 0x70, 0x5f, 0x73, 0x72, 0x63, 0x2f, 0x69, 0x6e, 0x63, 0x6c, 0x75, 0x64, 0x65, 0x2f, 0x63
        /*0036*/ 	.byte	0x75, 0x74, 0x65, 0x2f, 0x70, 0x6f, 0x69, 0x6e, 0x74, 0x65, 0x72, 0x5f, 0x66, 0x6c, 0x61, 0x67
        /*0046*/ 	.byte	0x67, 0x65, 0x64, 0x2e, 0x68, 0x70, 0x70, 0x00
	.type		$str$26,@object
	.size		$str$26,($str$25 - $str$26)
$str$26:
        /*004e*/ 	.byte	0x2f, 0x74, 0x6d, 0x70, 0x2f, 0x63, 0x75, 0x74, 0x6c, 0x61, 0x73, 0x73, 0x5f, 0x73, 0x77, 0x65
        /*005e*/ 	.byte	0x65, 0x70, 0x5f, 0x73, 0x72, 0x63, 0x2f, 0x69, 0x6e, 0x63, 0x6c, 0x75, 0x64, 0x65, 0x2f, 0x63
        /*006e*/ 	.byte	0x75, 0x74, 0x65, 0x2f, 0x61, 0x74, 0x6f, 0x6d, 0x2f, 0x63, 0x6f, 0x70, 0x79, 0x5f, 0x74, 0x72
        /*007e*/ 	.byte	0x61, 0x69, 0x74, 0x73, 0x5f, 0x73, 0x6d, 0x31, 0x30, 0x30, 0x2e, 0x68, 0x70, 0x70, 0x00
	.type		$str$25,@object
	.size		$str$25,(__unnamed_1 - $str$25)
$str$25:
        /*008d*/ 	.byte	0x28, 0x28, 0x75, 0x69, 0x6e, 0x74, 0x33, 0x32, 0x5f, 0x74, 0x28, 0x74, 0x68, 0x72, 0x65, 0x61
        /*009d*/ 	.byte	0x64, 0x49, 0x64, 0x78, 0x2e, 0x78, 0x29, 0x20, 0x2f, 0x20, 0x33, 0x32, 0x29, 0x20, 0x25, 0x20
        /*00ad*/ 	.byte	0x34, 0x29, 0x20, 0x3d, 0x3d, 0x20, 0x28, 0x28, 0x28, 0x74, 0x6d, 0x65, 0x6d, 0x5f, 0x61, 0x64
        /*00bd*/ 	.byte	0x64, 0x72, 0x20, 0x3e, 0x3e, 0x20, 0x31, 0x36, 0x29, 0x20, 0x2f, 0x20, 0x33, 0x32, 0x29, 0x20
        /*00cd*/ 	.byte	0x25, 0x20, 0x34, 0x29, 0x00
	.type		__unnamed_1,@object
	.size		__unnamed_1,(__unnamed_2 - __unnamed_1)
__unnamed_1:
        /*00d2*/ 	.byte	0x61, 0x75, 0x74, 0x6f, 0x20, 0x63, 0x75, 0x74, 0x65, 0x3a, 0x3a, 0x61, 0x73, 0x5f, 0x70, 0x6f
        /* <DEDUP_REMOVED lines=24> */
        /*0262*/ 	.byte	0x32, 0x30, 0x34, 0x38, 0x3e, 0x3e, 0x3e, 0x3e, 0x5d, 0x00
	.type		__unnamed_2,@object
	.size		__unnamed_2,(.L_2 - __unnamed_2)
__unnamed_2:
        /* <DEDUP_REMOVED lines=42> */
        /*050c*/ 	.byte	0x3e, 0x5d, 0x00
.L_2:


//--------------------- .nv.shared._ZN7cutlass13device_kernelINS_4gemm6kernel13GemmUniversalIN4cute5tupleIJiiiiEEENS1_10collective13CollectiveMmaINS1_35MainloopSm100TmaUmmaWarpSpecializedILi4ELi2ELi4ENS5_IJNS4_1CILi2EEESB_NSA_ILi1EEEEEEEENS5_IJNSA_ILi256EEENSA_ILi64EEESG_EEENS_10tfloat32_tENS5_IJlSC_lEEESI_SJ_NS4_8TiledMMAINS4_8MMA_AtomIJNS4_23SM100_MMA_TF32_2x1SM_SSISI_SI_fLi256ELi64ELNS4_4UMMA5MajorE0ELSO_0ELNSN_7ScaleInE0ELSP_0EEEEEENS4_6LayoutINS5_IJSC_SC_SC_EEENS5_IJNSA_ILi0EEESU_SU_EEEEENS5_IJNS4_10UnderscoreESX_SX_EEEEENS4_28SM100_TMA_2SM_LOAD_MULTICASTENS4_14ComposedLayoutINS4_7SwizzleILi3ELi4ELi3EEENS4_18smem_ptr_flag_bitsILi32EEENSS_INS5_IJNSA_ILi8EEENSA_ILi32EEEEEENS5_IJS17_SC_EEEEEEEvNS4_8identityENS4_18SM100_TMA_2SM_LOADES1B_vS1C_EENS_8epilogue10collective18CollectiveEpilogueINS1F_23Sm100TmaWarpSpecializedILi4ELi2ELi16ELb1ELb0EEEJNS5_IJNSA_ILi128EEESG_SG_EEENS5_IJNSS_IS1K_SC_EENSS_INSA_ILi16EEESC_EEEEESI_SJ_SI_SJ_NS1F_6fusion15FusionCallbacksIS1J_NS1Q_17LinearCombinationISI_fSI_fLNS_15FloatRoundStyleE2EEES1L_S1P_JEEENS4_5SM1004TMEM4LOAD26SM100_TMEM_LOAD_32dp32b16xENS4_13SM90_TMA_LOADENS11_INS12_ILi2ELi4ELi3EEES15_NSS_INS5_IJS16_S1N_EEENS5_IJS1N_SC_EEEEEEENS4_39AutoVectorizingCopyWithAssumedAlignmentILi128EEENS4_14SM90_TMA_STOREES25_S27_S27_EEEvvEEEEvNT_6ParamsE --------------------------
	.section	.nv.shared._ZN7cutlass13device_kernelINS_4gemm6kernel13GemmUniversalIN4cute5tupleIJiiiiEEENS1_10collective13CollectiveMmaINS1_35MainloopSm100TmaUmmaWarpSpecializedILi4ELi2ELi4ENS5_IJNS4_1CILi2EEESB_NSA_ILi1EEEEEEEENS5_IJNSA_ILi256EEENSA_ILi64EEESG_EEENS_10tfloat32_tENS5_IJlSC_lEEESI_SJ_NS4_8TiledMMAINS4_8MMA_AtomIJNS4_23SM100_MMA_TF32_2x1SM_SSISI_SI_fLi256ELi64ELNS4_4UMMA5MajorE0ELSO_0ELNSN_7ScaleInE0ELSP_0EEEEEENS4_6LayoutINS5_IJSC_SC_SC_EEENS5_IJNSA_ILi0EEESU_SU_EEEEENS5_IJNS4_10UnderscoreESX_SX_EEEEENS4_28SM100_TMA_2SM_LOAD_MULTICASTENS4_14ComposedLayoutINS4_7SwizzleILi3ELi4ELi3EEENS4_18smem_ptr_flag_bitsILi32EEENSS_INS5_IJNSA_ILi8EEENSA_ILi32EEEEEENS5_IJS17_SC_EEEEEEEvNS4_8identityENS4_18SM100_TMA_2SM_LOADES1B_vS1C_EENS_8epilogue10collective18CollectiveEpilogueINS1F_23Sm100TmaWarpSpecializedILi4ELi2ELi16ELb1ELb0EEEJNS5_IJNSA_ILi128EEESG_SG_EEENS5_IJNSS_IS1K_SC_EENSS_INSA_ILi16EEESC_EEEEESI_SJ_SI_SJ_NS1F_6fusion15FusionCallbacksIS1J_NS1Q_17LinearCombinationISI_fSI_fLNS_15FloatRoundStyleE2EEES1L_S1P_JEEENS4_5SM1004TMEM4LOAD26SM100_TMEM_LOAD_32dp32b16xENS4_13SM90_TMA_LOADENS11_INS12_ILi2ELi4ELi3EEES15_NSS_INS5_IJS16_S1N_EEENS5_IJS1N_SC_EEEEEEENS4_39AutoVectorizingCopyWithAssumedAlignmentILi128EEENS4_14SM90_TMA_STOREES25_S27_S27_EEEvvEEEEvNT_6ParamsE,"aw",@nobits
	.sectionflags	@""
	.align	16
	.zero		1024


//--------------------- .nv.shared.reserved.0     --------------------------
	.section	.nv.shared.reserved.0,"aw",@nobits
	.weak		__nv_reservedSMEM_offset_0_alias
	.size		__nv_reservedSMEM_offset_0_alias, 0, 64
	.other		__nv_reservedSMEM_offset_0_alias,@"STO_CUDA_RESERVED_SHARED STV_DEFAULT"
__nv_reservedSMEM_offset_0_alias:
	.zero		0
.nv.shared.reserved.0:
	.zero		64
	.weak		__nv_reservedSMEM_tcgen05_partition
	.type		__nv_reservedSMEM_tcgen05_partition,@object
	.size		__nv_reservedSMEM_tcgen05_partition,(.L_0 - __nv_reservedSMEM_tcgen05_partition)
__nv_reservedSMEM_tcgen05_partition:
	.zero		32
.L_0:


//--------------------- .nv.global                --------------------------
	.section	.nv.global,"aw",@nobits
.nv.global:
	.type		_ZN40_INTERNAL_cead2442_4_k_cu_f4b04398_108684cute1_E,@object
	.size		_ZN40_INTERNAL_cead2442_4_k_cu_f4b04398_108684cute1_E,(_ZN40_INTERNAL_cead2442_4_k_cu_f4b04398_108684cuda3std3__45__cpo6cbeginE - _ZN40_INTERNAL_cead2442_4_k_cu_f4b04398_108684cute1_E)
_ZN40_INTERNAL_cead2442_4_k_cu_f4b04398_108684cute1_E:
	.zero		1
	.type		_ZN40_INTERNAL_cead2442_4_k_cu_f4b04398_108684cuda3std3__45__cpo6cbeginE,@object
	.size		_ZN40_INTERNAL_cead2442_4_k_cu_f4b04398_108684cuda3std3__45__cpo6cbeginE,(_ZN40_INTERNAL_cead2442_4_k_cu_f4b04398_108684cuda3std3__48in_placeE - _ZN40_INTERNAL_cead2442_4_k_cu_f4b04398_108684cuda3std3__45__cpo6cbeginE)
_ZN40_INTERNAL_cead2442_4_k_cu_f4b04398_108684cuda3std3__45__cpo6cbeginE:
	.zero		1
	.type		_ZN40_INTERNAL_cead2442_4_k_cu_f4b04398_108684cuda3std3__48in_placeE,@object
	.size		_ZN40_INTERNAL_cead2442_4_k_cu_f4b04398_108684cuda3std3__48in_placeE,(_ZN40_INTERNAL_cead2442_4_k_cu_f4b04398_108684cuda3std6ranges3__45__cpo9iter_moveE - _ZN40_INTERNAL_cead2442_4_k_cu_f4b04398_108684cuda3std3__48in_placeE)
_ZN40_INTERNAL_cead2442_4_k_cu_f4b04398_108684cuda3std3__48in_placeE:
	.zero		1
	.type		_ZN40_INTERNAL_cead2442_4_k_cu_f4b04398_108684cuda3std6ranges3__45__cpo9iter_moveE,@object
	.size		_ZN40_INTERNAL_cead2442_4_k_cu_f4b04398_108684cuda3std6ranges3__45__cpo9iter_moveE,(_ZN40_INTERNAL_cead2442_4_k_cu_f4b04398_108684cuda3std3__45__cpo5beginE - _ZN40_INTERNAL_cead2442_4_k_cu_f4b04398_108684cuda3std6ranges3__45__cpo9iter_moveE)
_ZN40_INTERNAL_cead2442_4_k_cu_f4b04398_108684cuda3std6ranges3__45__cpo9iter_moveE:
	.zero		1
	.type		_ZN40_INTERNAL_cead2442_4_k_cu_f4b04398_108684cuda3std3__45__cpo5beginE,@object
	.size		_ZN40_INTERNAL_cead2442_4_k_cu_f4b04398_108684cuda3std3__45__cpo5beginE,(_ZN40_INTERNAL_cead2442_4_k_cu_f4b04398_108684cuda3std3__442_GLOBAL__N__cead2442_4_k_cu_f4b04398_108686ignoreE - _ZN40_INTERNAL_cead2442_4_k_cu_f4b04398_108684cuda3std3__45__cpo5beginE)
_ZN40_INTERNAL_cead2442_4_k_cu_f4b04398_108684cuda3std3__45__cpo5beginE:
	.zero		1
	.type		_ZN40_INTERNAL_cead2442_4_k_cu_f4b04398_108684cuda3std3__442_GLOBAL__N__cead2442_4_k_cu_f4b04398_108686ignoreE,@object
	.size		_ZN40_INTERNAL_cead2442_4_k_cu_f4b04398_108684cuda3std3__442_GLOBAL__N__cead2442_4_k_cu_f4b04398_108686ignoreE,(_ZN40_INTERNAL_cead2442_4_k_cu_f4b04398_108684cute7productE - _ZN40_INTERNAL_cead2442_4_k_cu_f4b04398_108684cuda3std3__442_GLOBAL__N__cead2442_4_k_cu_f4b04398_108686ignoreE)
_ZN40_INTERNAL_cead2442_4_k_cu_f4b04398_108684cuda3std3__442_GLOBAL__N__cead2442_4_k_cu_f4b04398_108686ignoreE:
	.zero		1
	.type		_ZN40_INTERNAL_cead2442_4_k_cu_f4b04398_108684cute7productE,@object
	.size		_ZN40_INTERNAL_cead2442_4_k_cu_f4b04398_108684cute7productE,(_ZN40_INTERNAL_cead2442_4_k_cu_f4b04398_108684cuda3std3__45__cpo3endE - _ZN40_INTERNAL_cead2442_4_k_cu_f4b04398_108684cute7productE)
_ZN40_INTERNAL_cead2442_4_k_cu_f4b04398_108684cute7productE:
	.zero		1
	.type		_ZN40_INTERNAL_cead2442_4_k_cu_f4b04398_108684cuda3std3__45__cpo3endE,@object
	.size		_ZN40_INTERNAL_cead2442_4_k_cu_f4b04398_108684cuda3std3__45__cpo3endE,(_ZN40_INTERNAL_cead2442_4_k_cu_f4b04398_108684cuda3std3__419piecewise_constructE - _ZN40_INTERNAL_cead2442_4_k_cu_f4b04398_108684cuda3std3__45__cpo3endE)
_ZN40_INTERNAL_cead2442_4_k_cu_f4b04398_108684cuda3std3__45__cpo3endE:
	.zero		1
	.type		_ZN40_INTERNAL_cead2442_4_k_cu_f4b04398_108684cuda3std3__419piecewise_constructE,@object
	.size		_ZN40_INTERNAL_cead2442_4_k_cu_f4b04398_108684cuda3std3__419piecewise_constructE,(_ZN40_INTERNAL_cead2442_4_k_cu_f4b04398_108684cuda3std3__45__cpo4cendE - _ZN40_INTERNAL_cead2442_4_k_cu_f4b04398_108684cuda3std3__419piecewise_constructE)
_ZN40_INTERNAL_cead2442_4_k_cu_f4b04398_108684cuda3std3__419piecewise_constructE:
	.zero		1
	.type		_ZN40_INTERNAL_cead2442_4_k_cu_f4b04398_108684cuda3std3__45__cpo4cendE,@object
	.size		_ZN40_INTERNAL_cead2442_4_k_cu_f4b04398_108684cuda3std3__45__cpo4cendE,(_ZN40_INTERNAL_cead2442_4_k_cu_f4b04398_108684cuda3std6ranges3__45__cpo4swapE - _ZN40_INTERNAL_cead2442_4_k_cu_f4b04398_108684cuda3std3__45__cpo4cendE)
_ZN40_INTERNAL_cead2442_4_k_cu_f4b04398_108684cuda3std3__45__cpo4cendE:
	.zero		1
	.type		_ZN40_INTERNAL_cead2442_4_k_cu_f4b04398_108684cuda3std6ranges3__45__cpo4swapE,@object
	.size		_ZN40_INTERNAL_cead2442_4_k_cu_f4b04398_108684cuda3std6ranges3__45__cpo4swapE,(.L_10 - _ZN40_INTERNAL_cead2442_4_k_cu_f4b04398_108684cuda3std6ranges3__45__cpo4swapE)
_ZN40_INTERNAL_cead2442_4_k_cu_f4b04398_108684cuda3std6ranges3__45__cpo4swapE:
	.zero		1
.L_10:


//--------------------- .nv.constant0._ZN7cutlass13device_kernelINS_4gemm6kernel13GemmUniversalIN4cute5tupleIJiiiiEEENS1_10collective13CollectiveMmaINS1_35MainloopSm100TmaUmmaWarpSpecializedILi4ELi2ELi4ENS5_IJNS4_1CILi2EEESB_NSA_ILi1EEEEEEEENS5_IJNSA_ILi256EEENSA_ILi64EEESG_EEENS_10tfloat32_tENS5_IJlSC_lEEESI_SJ_NS4_8TiledMMAINS4_8MMA_AtomIJNS4_23SM100_MMA_TF32_2x1SM_SSISI_SI_fLi256ELi64ELNS4_4UMMA5MajorE0ELSO_0ELNSN_7ScaleInE0ELSP_0EEEEEENS4_6LayoutINS5_IJSC_SC_SC_EEENS5_IJNSA_ILi0EEESU_SU_EEEEENS5_IJNS4_10UnderscoreESX_SX_EEEEENS4_28SM100_TMA_2SM_LOAD_MULTICASTENS4_14ComposedLayoutINS4_7SwizzleILi3ELi4ELi3EEENS4_18smem_ptr_flag_bitsILi32EEENSS_INS5_IJNSA_ILi8EEENSA_ILi32EEEEEENS5_IJS17_SC_EEEEEEEvNS4_8identityENS4_18SM100_TMA_2SM_LOADES1B_vS1C_EENS_8epilogue10collective18CollectiveEpilogueINS1F_23Sm100TmaWarpSpecializedILi4ELi2ELi16ELb1ELb0EEEJNS5_IJNSA_ILi128EEESG_SG_EEENS5_IJNSS_IS1K_SC_EENSS_INSA_ILi16EEESC_EEEEESI_SJ_SI_SJ_NS1F_6fusion15FusionCallbacksIS1J_NS1Q_17LinearCombinationISI_fSI_fLNS_15FloatRoundStyleE2EEES1L_S1P_JEEENS4_5SM1004TMEM4LOAD26SM100_TMEM_LOAD_32dp32b16xENS4_13SM90_TMA_LOADENS11_INS12_ILi2ELi4ELi3EEES15_NSS_INS5_IJS16_S1N_EEENS5_IJS1N_SC_EEEEEEENS4_39AutoVectorizingCopyWithAssumedAlignmentILi128EEENS4_14SM90_TMA_STOREES25_S27_S27_EEEvvEEEEvNT_6ParamsE --------------------------
	.section	.nv.constant0._ZN7cutlass13device_kernelINS_4gemm6kernel13GemmUniversalIN4cute5tupleIJiiiiEEENS1_10collective13CollectiveMmaINS1_35MainloopSm100TmaUmmaWarpSpecializedILi4ELi2ELi4ENS5_IJNS4_1CILi2EEESB_NSA_ILi1EEEEEEEENS5_IJNSA_ILi256EEENSA_ILi64EEESG_EEENS_10tfloat32_tENS5_IJlSC_lEEESI_SJ_NS4_8TiledMMAINS4_8MMA_AtomIJNS4_23SM100_MMA_TF32_2x1SM_SSISI_SI_fLi256ELi64ELNS4_4UMMA5MajorE0ELSO_0ELNSN_7ScaleInE0ELSP_0EEEEEENS4_6LayoutINS5_IJSC_SC_SC_EEENS5_IJNSA_ILi0EEESU_SU_EEEEENS5_IJNS4_10UnderscoreESX_SX_EEEEENS4_28SM100_TMA_2SM_LOAD_MULTICASTENS4_14ComposedLayoutINS4_7SwizzleILi3ELi4ELi3EEENS4_18smem_ptr_flag_bitsILi32EEENSS_INS5_IJNSA_ILi8EEENSA_ILi32EEEEEENS5_IJS17_SC_EEEEEEEvNS4_8identityENS4_18SM100_TMA_2SM_LOADES1B_vS1C_EENS_8epilogue10collective18CollectiveEpilogueINS1F_23Sm100TmaWarpSpecializedILi4ELi2ELi16ELb1ELb0EEEJNS5_IJNSA_ILi128EEESG_SG_EEENS5_IJNSS_IS1K_SC_EENSS_INSA_ILi16EEESC_EEEEESI_SJ_SI_SJ_NS1F_6fusion15FusionCallbacksIS1J_NS1Q_17LinearCombinationISI_fSI_fLNS_15FloatRoundStyleE2EEES1L_S1P_JEEENS4_5SM1004TMEM4LOAD26SM100_TMEM_LOAD_32dp32b16xENS4_13SM90_TMA_LOADENS11_INS12_ILi2ELi4ELi3EEES15_NSS_INS5_IJS16_S1N_EEENS5_IJS1N_SC_EEEEEEENS4_39AutoVectorizingCopyWithAssumedAlignmentILi128EEENS4_14SM90_TMA_STOREES25_S27_S27_EEEvvEEEEvNT_6ParamsE,"a",@progbits
	.sectionflags	@""
	.align	4
.nv.constant0._ZN7cutlass13device_kernelINS_4gemm6kernel13GemmUniversalIN4cute5tupleIJiiiiEEENS1_10collective13CollectiveMmaINS1_35MainloopSm100TmaUmmaWarpSpecializedILi4ELi2ELi4ENS5_IJNS4_1CILi2EEESB_NSA_ILi1EEEEEEEENS5_IJNSA_ILi256EEENSA_ILi64EEESG_EEENS_10tfloat32_tENS5_IJlSC_lEEESI_SJ_NS4_8TiledMMAINS4_8MMA_AtomIJNS4_23SM100_MMA_TF32_2x1SM_SSISI_SI_fLi256ELi64ELNS4_4UMMA5MajorE0ELSO_0ELNSN_7ScaleInE0ELSP_0EEEEEENS4_6LayoutINS5_IJSC_SC_SC_EEENS5_IJNSA_ILi0EEESU_SU_EEEEENS5_IJNS4_10UnderscoreESX_SX_EEEEENS4_28SM100_TMA_2SM_LOAD_MULTICASTENS4_14ComposedLayoutINS4_7SwizzleILi3ELi4ELi3EEENS4_18smem_ptr_flag_bitsILi32EEENSS_INS5_IJNSA_ILi8EEENSA_ILi32EEEEEENS5_IJS17_SC_EEEEEEEvNS4_8identityENS4_18SM100_TMA_2SM_LOADES1B_vS1C_EENS_8epilogue10collective18CollectiveEpilogueINS1F_23Sm100TmaWarpSpecializedILi4ELi2ELi16ELb1ELb0EEEJNS5_IJNSA_ILi128EEESG_SG_EEENS5_IJNSS_IS1K_SC_EENSS_INSA_ILi16EEESC_EEEEESI_SJ_SI_SJ_NS1F_6fusion15FusionCallbacksIS1J_NS1Q_17LinearCombinationISI_fSI_fLNS_15FloatRoundStyleE2EEES1L_S1P_JEEENS4_5SM1004TMEM4LOAD26SM100_TMEM_LOAD_32dp32b16xENS4_13SM90_TMA_LOADENS11_INS12_ILi2ELi4ELi3EEES15_NSS_INS5_IJS16_S1N_EEENS5_IJS1N_SC_EEEEEEENS4_39AutoVectorizingCopyWithAssumedAlignmentILi128EEENS4_14SM90_TMA_STOREES25_S27_S27_EEEvvEEEEvNT_6ParamsE:
	.zero		2944


//--------------------- SYMBOLS --------------------------

	.type		.nv.reservedSmem.offset0,@object
	.size		.nv.reservedSmem.offset0,0x4
	.type		.nv.reservedSmem.cap,@object
	.size		.nv.reservedSmem.cap,0x4
	.type		__assertfail,@function
